	.target	sm_90a

	.elftype	@"ET_EXEC"


//--------------------- .note.nv.tkinfo           --------------------------
	.section	.note.nv.tkinfo,"",@"SHT_NOTE"
	.sectionflags	@"SHF_NOTE_NV_TKINFO"
	.tkinfo
        /*0018*/ 	.word	0x00000002
        /*0030*/ 	.string	""
        /*0030*/ 	.string	"ptxas"
        /*0030*/ 	.string	"Cuda compilation tools, release 13.0, V13.0.88"
        /*0030*/ 	.string	"Build cuda_13.0.r13.0/compiler.36424714_0"
        /*0030*/ 	.string	"-arch sm_90a -m 64 "



//--------------------- .note.nv.cuinfo           --------------------------
	.section	.note.nv.cuinfo,"",@"SHT_NOTE"
	.sectionflags	@"SHF_NOTE_NV_CUINFO"
        /*0018*/ 	.short	0x0002
        /*001a*/ 	.short	0x005a
        /*001c*/ 	.short	0x0082
	.zero		2


//--------------------- .nv.info                  --------------------------
	.section	.nv.info,"",@"SHT_CUDA_INFO"
	.align	4


	//----- nvinfo : EIATTR_REGCOUNT
	.align		4
        /*0000*/ 	.byte	0x04, 0x2f
        /*0002*/ 	.short	(.L_50 - .L_49)
	.align		4
.L_49:
        /*0004*/ 	.word	index@(_ZN3cub17CUB_300001_SM_9006detail11EmptyKernelIvEEvv)
        /*0008*/ 	.word	0x00000004


	//----- nvinfo : EIATTR_FRAME_SIZE
	.align		4
.L_50:
        /*000c*/ 	.byte	0x04, 0x11
        /*000e*/ 	.short	(.L_52 - .L_51)
	.align		4
.L_51:
        /*0010*/ 	.word	index@(_ZN3cub17CUB_300001_SM_9006detail11EmptyKernelIvEEvv)
        /*0014*/ 	.word	0x00000000


	//----- nvinfo : EIATTR_REGCOUNT
	.align		4
.L_52:
        /*0018*/ 	.byte	0x04, 0x2f
        /*001a*/ 	.short	(.L_54 - .L_53)
	.align		4
.L_53:
        /*001c*/ 	.word	index@(_ZN17fastertransformer16curandInitializeEP17curandStateXORWOWiy)
        /*0020*/ 	.word	0x0000000e


	//----- nvinfo : EIATTR_FRAME_SIZE
	.align		4
.L_54:
        /*0024*/ 	.byte	0x04, 0x11
        /*0026*/ 	.short	(.L_56 - .L_55)
	.align		4
.L_55:
        /*0028*/ 	.word	index@(_ZN17fastertransformer16curandInitializeEP17curandStateXORWOWiy)
        /*002c*/ 	.word	0x00000000


	//----- nvinfo : EIATTR_REGCOUNT
	.align		4
.L_56:
        /*0030*/ 	.byte	0x04, 0x2f
        /*0032*/ 	.short	(.L_58 - .L_57)
	.align		4
.L_57:
        /*0034*/ 	.word	index@(_ZN17fastertransformer21curandBatchInitializeEP17curandStateXORWOWiPKy)
        /*0038*/ 	.word	0x0000000e


	//----- nvinfo : EIATTR_FRAME_SIZE
	.align		4
.L_58:
        /*003c*/ 	.byte	0x04, 0x11
        /*003e*/ 	.short	(.L_60 - .L_59)
	.align		4
.L_59:
        /*0040*/ 	.word	index@(_ZN17fastertransformer21curandBatchInitializeEP17curandStateXORWOWiPKy)
        /*0044*/ 	.word	0x00000000


	//----- nvinfo : EIATTR_REGCOUNT
	.align		4
.L_60:
        /*0048*/ 	.byte	0x04, 0x2f
        /*004a*/ 	.short	(.L_62 - .L_61)
	.align		4
.L_61:
        /*004c*/ 	.word	index@(_ZN17fastertransformer14addBiasEndMaskIfEEvPT_PKS1_PKiPKbii)
        /*0050*/ 	.word	0x00000012


	//----- nvinfo : EIATTR_FRAME_SIZE
	.align		4
.L_62:
        /*0054*/ 	.byte	0x04, 0x11
        /*0056*/ 	.short	(.L_64 - .L_63)
	.align		4
.L_63:
        /*0058*/ 	.word	index@(_ZN17fastertransformer14addBiasEndMaskIfEEvPT_PKS1_PKiPKbii)
        /*005c*/ 	.word	0x00000000


	//----- nvinfo : EIATTR_REGCOUNT
	.align		4
.L_64:
        /*0060*/ 	.byte	0x04, 0x2f
        /*0062*/ 	.short	(.L_66 - .L_65)
	.align		4
.L_65:
        /*0064*/ 	.word	index@(_ZN17fastertransformer14addBiasEndMaskI6__halfEEvPT_PKS2_PKiPKbii)
        /*0068*/ 	.word	0x00000012


	//----- nvinfo : EIATTR_FRAME_SIZE
	.align		4
.L_66:
        /*006c*/ 	.byte	0x04, 0x11
        /*006e*/ 	.short	(.L_68 - .L_67)
	.align		4
.L_67:
        /*0070*/ 	.word	index@(_ZN17fastertransformer14addBiasEndMaskI6__halfEEvPT_PKS2_PKiPKbii)
        /*0074*/ 	.word	0x00000000


	//----- nvinfo : EIATTR_REGCOUNT
	.align		4
.L_68:
        /*0078*/ 	.byte	0x04, 0x2f
        /*007a*/ 	.short	(.L_70 - .L_69)
	.align		4
.L_69:
        /*007c*/ 	.word	index@(_ZN17fastertransformer11topk_stage1IfLi128ELi8EEEvPKT_PS1_PiS4_PKbiPKiiS9_S7_)
        /*0080*/ 	.word	0x0000001d


	//----- nvinfo : EIATTR_FRAME_SIZE
	.align		4
.L_70:
        /*0084*/ 	.byte	0x04, 0x11
        /*0086*/ 	.short	(.L_72 - .L_71)
	.align		4
.L_71:
        /*0088*/ 	.word	index@(_ZN17fastertransformer11topk_stage1IfLi128ELi8EEEvPKT_PS1_PiS4_PKbiPKiiS9_S7_)
        /*008c*/ 	.word	0x00000000


	//----- nvinfo : EIATTR_REGCOUNT
	.align		4
.L_72:
        /*0090*/ 	.byte	0x04, 0x2f
        /*0092*/ 	.short	(.L_74 - .L_73)
	.align		4
.L_73:
        /*0094*/ 	.word	index@(_ZN17fastertransformer20topk_stage2_samplingIfLi128ELi8EEEvPKiPT_PiS5_PbPfS7_iS2_fPKfP17curandStateXORWOWS2_iPKb)
        /*0098*/ 	.word	0x00000020


	//----- nvinfo : EIATTR_FRAME_SIZE
	.align		4
.L_74:
        /*009c*/ 	.byte	0x04, 0x11
        /*009e*/ 	.short	(.L_76 - .L_75)
	.align		4
.L_75:
        /*00a0*/ 	.word	index@(_ZN17fastertransformer20topk_stage2_samplingIfLi128ELi8EEEvPKiPT_PiS5_PbPfS7_iS2_fPKfP17curandStateXORWOWS2_iPKb)
        /*00a4*/ 	.word	0x00000000


	//----- nvinfo : EIATTR_REGCOUNT
	.align		4
.L_76:
        /*00a8*/ 	.byte	0x04, 0x2f
        /*00aa*/ 	.short	(.L_78 - .L_77)
	.align		4
.L_77:
        /*00ac*/ 	.word	index@(_ZN17fastertransformer11topk_stage1IfLi256ELi8EEEvPKT_PS1_PiS4_PKbiPKiiS9_S7_)
        /*00b0*/ 	.word	0x0000001f


	//----- nvinfo : EIATTR_FRAME_SIZE
	.align		4
.L_78:
        /*00b4*/ 	.byte	0x04, 0x11
        /*00b6*/ 	.short	(.L_80 - .L_79)
	.align		4
.L_79:
        /*00b8*/ 	.word	index@(_ZN17fastertransformer11topk_stage1IfLi256ELi8EEEvPKT_PS1_PiS4_PKbiPKiiS9_S7_)
        /*00bc*/ 	.word	0x00000000


	//----- nvinfo : EIATTR_REGCOUNT
	.align		4
.L_80:
        /*00c0*/ 	.byte	0x04, 0x2f
        /*00c2*/ 	.short	(.L_82 - .L_81)
	.align		4
.L_81:
        /*00c4*/ 	.word	index@(_ZN17fastertransformer20topk_stage2_samplingIfLi256ELi8EEEvPKiPT_PiS5_PbPfS7_iS2_fPKfP17curandStateXORWOWS2_iPKb)
        /*00c8*/ 	.word	0x00000023


	//----- nvinfo : EIATTR_FRAME_SIZE
	.align		4
.L_82:
        /*00cc*/ 	.byte	0x04, 0x11
        /*00ce*/ 	.short	(.L_84 - .L_83)
	.align		4
.L_83:
        /*00d0*/ 	.word	index@(_ZN17fastertransformer20topk_stage2_samplingIfLi256ELi8EEEvPKiPT_PiS5_PbPfS7_iS2_fPKfP17curandStateXORWOWS2_iPKb)
        /*00d4*/ 	.word	0x00000000


	//----- nvinfo : EIATTR_REGCOUNT
	.align		4
.L_84:
        /*00d8*/ 	.byte	0x04, 0x2f
        /*00da*/ 	.short	(.L_86 - .L_85)
	.align		4
.L_85:
        /*00dc*/ 	.word	index@(_ZN17fastertransformer11topk_stage1I6__halfLi128ELi8EEEvPKT_PS2_PiS5_PKbiPKiiSA_S8_)
        /*00e0*/ 	.word	0x0000001e


	//----- nvinfo : EIATTR_FRAME_SIZE
	.align		4
.L_86:
        /*00e4*/ 	.byte	0x04, 0x11
        /*00e6*/ 	.short	(.L_88 - .L_87)
	.align		4
.L_87:
        /*00e8*/ 	.word	index@(_ZN17fastertransformer11topk_stage1I6__halfLi128ELi8EEEvPKT_PS2_PiS5_PKbiPKiiSA_S8_)
        /*00ec*/ 	.word	0x00000000


	//----- nvinfo : EIATTR_REGCOUNT
	.align		4
.L_88:
        /*00f0*/ 	.byte	0x04, 0x2f
        /*00f2*/ 	.short	(.L_90 - .L_89)
	.align		4
.L_89:
        /*00f4*/ 	.word	index@(_ZN17fastertransformer20topk_stage2_samplingI6__halfLi128ELi8EEEvPKiPT_PiS6_PbPfS8_iS3_fPKfP17curandStateXORWOWS3_iPKb)
        /*00f8*/ 	.word	0x0000001d


	//----- nvinfo : EIATTR_FRAME_SIZE
	.align		4
.L_90:
        /*00fc*/ 	.byte	0x04, 0x11
        /*00fe*/ 	.short	(.L_92 - .L_91)
	.align		4
.L_91:
        /*0100*/ 	.word	index@(_ZN17fastertransformer20topk_stage2_samplingI6__halfLi128ELi8EEEvPKiPT_PiS6_PbPfS8_iS3_fPKfP17curandStateXORWOWS3_iPKb)
        /*0104*/ 	.word	0x00000000


	//----- nvinfo : EIATTR_REGCOUNT
	.align		4
.L_92:
        /*0108*/ 	.byte	0x04, 0x2f
        /*010a*/ 	.short	(.L_94 - .L_93)
	.align		4
.L_93:
        /*010c*/ 	.word	index@(_ZN17fastertransformer11topk_stage1I6__halfLi256ELi8EEEvPKT_PS2_PiS5_PKbiPKiiSA_S8_)
        /*0110*/ 	.word	0x0000001e


	//----- nvinfo : EIATTR_FRAME_SIZE
	.align		4
.L_94:
        /*0114*/ 	.byte	0x04, 0x11
        /*0116*/ 	.short	(.L_96 - .L_95)
	.align		4
.L_95:
        /*0118*/ 	.word	index@(_ZN17fastertransformer11topk_stage1I6__halfLi256ELi8EEEvPKT_PS2_PiS5_PKbiPKiiSA_S8_)
        /*011c*/ 	.word	0x00000000


	//----- nvinfo : EIATTR_REGCOUNT
	.align		4
.L_96:
        /*0120*/ 	.byte	0x04, 0x2f
        /*0122*/ 	.short	(.L_98 - .L_97)
	.align		4
.L_97:
        /*0124*/ 	.word	index@(_ZN17fastertransformer20topk_stage2_samplingI6__halfLi256ELi8EEEvPKiPT_PiS6_PbPfS8_iS3_fPKfP17curandStateXORWOWS3_iPKb)
        /*0128*/ 	.word	0x00000023


	//----- nvinfo : EIATTR_FRAME_SIZE
	.align		4
.L_98:
        /*012c*/ 	.byte	0x04, 0x11
        /*012e*/ 	.short	(.L_100 - .L_99)
	.align		4
.L_99:
        /*0130*/ 	.word	index@(_ZN17fastertransformer20topk_stage2_samplingI6__halfLi256ELi8EEEvPKiPT_PiS6_PbPfS8_iS3_fPKfP17curandStateXORWOWS3_iPKb)
        /*0134*/ 	.word	0x00000000


	//----- nvinfo : EIATTR_MIN_STACK_SIZE
	.align		4
.L_100:
        /*0138*/ 	.byte	0x04, 0x12
        /*013a*/ 	.short	(.L_102 - .L_101)
	.align		4
.L_101:
        /*013c*/ 	.word	index@(_ZN17fastertransformer20topk_stage2_samplingI6__halfLi256ELi8EEEvPKiPT_PiS6_PbPfS8_iS3_fPKfP17curandStateXORWOWS3_iPKb)
        /*0140*/ 	.word	0x00000000


	//----- nvinfo : EIATTR_MIN_STACK_SIZE
	.align		4
.L_102:
        /*0144*/ 	.byte	0x04, 0x12
        /*0146*/ 	.short	(.L_104 - .L_103)
	.align		4
.L_103:
        /*0148*/ 	.word	index@(_ZN17fastertransformer11topk_stage1I6__halfLi256ELi8EEEvPKT_PS2_PiS5_PKbiPKiiSA_S8_)
        /*014c*/ 	.word	0x00000000


	//----- nvinfo : EIATTR_MIN_STACK_SIZE
	.align		4
.L_104:
        /*0150*/ 	.byte	0x04, 0x12
        /*0152*/ 	.short	(.L_106 - .L_105)
	.align		4
.L_105:
        /*0154*/ 	.word	index@(_ZN17fastertransformer20topk_stage2_samplingI6__halfLi128ELi8EEEvPKiPT_PiS6_PbPfS8_iS3_fPKfP17curandStateXORWOWS3_iPKb)
        /*0158*/ 	.word	0x00000000


	//----- nvinfo : EIATTR_MIN_STACK_SIZE
	.align		4
.L_106:
        /*015c*/ 	.byte	0x04, 0x12
        /*015e*/ 	.short	(.L_108 - .L_107)
	.align		4
.L_107:
        /*0160*/ 	.word	index@(_ZN17fastertransformer11topk_stage1I6__halfLi128ELi8EEEvPKT_PS2_PiS5_PKbiPKiiSA_S8_)
        /*0164*/ 	.word	0x00000000


	//----- nvinfo : EIATTR_MIN_STACK_SIZE
	.align		4
.L_108:
        /*0168*/ 	.byte	0x04, 0x12
        /*016a*/ 	.short	(.L_110 - .L_109)
	.align		4
.L_109:
        /*016c*/ 	.word	index@(_ZN17fastertransformer20topk_stage2_samplingIfLi256ELi8EEEvPKiPT_PiS5_PbPfS7_iS2_fPKfP17curandStateXORWOWS2_iPKb)
        /*0170*/ 	.word	0x00000000


	//----- nvinfo : EIATTR_MIN_STACK_SIZE
	.align		4
.L_110:
        /*0174*/ 	.byte	0x04, 0x12
        /*0176*/ 	.short	(.L_112 - .L_111)
	.align		4
.L_111:
        /*0178*/ 	.word	index@(_ZN17fastertransformer11topk_stage1IfLi256ELi8EEEvPKT_PS1_PiS4_PKbiPKiiS9_S7_)
        /*017c*/ 	.word	0x00000000


	//----- nvinfo : EIATTR_MIN_STACK_SIZE
	.align		4
.L_112:
        /*0180*/ 	.byte	0x04, 0x12
        /*0182*/ 	.short	(.L_114 - .L_113)
	.align		4
.L_113:
        /*0184*/ 	.word	index@(_ZN17fastertransformer20topk_stage2_samplingIfLi128ELi8EEEvPKiPT_PiS5_PbPfS7_iS2_fPKfP17curandStateXORWOWS2_iPKb)
        /*0188*/ 	.word	0x00000000


	//----- nvinfo : EIATTR_MIN_STACK_SIZE
	.align		4
.L_114:
        /*018c*/ 	.byte	0x04, 0x12
        /*018e*/ 	.short	(.L_116 - .L_115)
	.align		4
.L_115:
        /*0190*/ 	.word	index@(_ZN17fastertransformer11topk_stage1IfLi128ELi8EEEvPKT_PS1_PiS4_PKbiPKiiS9_S7_)
        /*0194*/ 	.word	0x00000000


	//----- nvinfo : EIATTR_MIN_STACK_SIZE
	.align		4
.L_116:
        /*0198*/ 	.byte	0x04, 0x12
        /*019a*/ 	.short	(.L_118 - .L_117)
	.align		4
.L_117:
        /*019c*/ 	.word	index@(_ZN17fastertransformer14addBiasEndMaskI6__halfEEvPT_PKS2_PKiPKbii)
        /*01a0*/ 	.word	0x00000000


	//----- nvinfo : EIATTR_MIN_STACK_SIZE
	.align		4
.L_118:
        /*01a4*/ 	.byte	0x04, 0x12
        /*01a6*/ 	.short	(.L_120 - .L_119)
	.align		4
.L_119:
        /*01a8*/ 	.word	index@(_ZN17fastertransformer14addBiasEndMaskIfEEvPT_PKS1_PKiPKbii)
        /*01ac*/ 	.word	0x00000000


	//----- nvinfo : EIATTR_MIN_STACK_SIZE
	.align		4
.L_120:
        /*01b0*/ 	.byte	0x04, 0x12
        /*01b2*/ 	.short	(.L_122 - .L_121)
	.align		4
.L_121:
        /*01b4*/ 	.word	index@(_ZN17fastertransformer21curandBatchInitializeEP17curandStateXORWOWiPKy)
        /*01b8*/ 	.word	0x00000000


	//----- nvinfo : EIATTR_MIN_STACK_SIZE
	.align		4
.L_122:
        /*01bc*/ 	.byte	0x04, 0x12
        /*01be*/ 	.short	(.L_124 - .L_123)
	.align		4
.L_123:
        /*01c0*/ 	.word	index@(_ZN17fastertransformer16curandInitializeEP17curandStateXORWOWiy)
        /*01c4*/ 	.word	0x00000000


	//----- nvinfo : EIATTR_MIN_STACK_SIZE
	.align		4
.L_124:
        /*01c8*/ 	.byte	0x04, 0x12
        /*01ca*/ 	.short	(.L_126 - .L_125)
	.align		4
.L_125:
        /*01cc*/ 	.word	index@(_ZN3cub17CUB_300001_SM_9006detail11EmptyKernelIvEEvv)
        /*01d0*/ 	.word	0x00000000
.L_126:


//--------------------- .nv.compat                --------------------------
	.section	.nv.compat,"",@"SHT_CUDA_COMPAT_INFO"
	.align	4
        /*0000*/ 	.byte	0x02, 0x09, 0x01, 0x00, 0x02, 0x02, 0x01, 0x00, 0x02, 0x05, 0x05, 0x00, 0x03, 0x07, 0x01, 0x01
        /*0010*/ 	.byte	0x02, 0x03, 0x00, 0x00, 0x02, 0x06, 0x01, 0x00, 0x04, 0x0b, 0x08, 0x00, 0x00, 0x00, 0x00, 0x00
        /*0020*/ 	.byte	0x00, 0x00, 0x00, 0x00


//--------------------- .nv.info._ZN17fastertransformer20topk_stage2_samplingI6__halfLi256ELi8EEEvPKiPT_PiS6_PbPfS8_iS3_fPKfP17curandStateXORWOWS3_iPKb --------------------------
	.section	.nv.info._ZN17fastertransformer20topk_stage2_samplingI6__halfLi256ELi8EEEvPKiPT_PiS6_PbPfS8_iS3_fPKfP17curandStateXORWOWS3_iPKb,"",@"SHT_CUDA_INFO"
	.sectionflags	@""
	.align	4


	//----- nvinfo : EIATTR_CUDA_API_VERSION
	.align		4
        /*0000*/ 	.byte	0x04, 0x37
        /*0002*/ 	.short	(.L_128 - .L_127)
.L_127:
        /*0004*/ 	.word	0x00000082


	//----- nvinfo : EIATTR_KPARAM_INFO
	.align		4
.L_128:
        /*0008*/ 	.byte	0x04, 0x17
        /*000a*/ 	.short	(.L_130 - .L_129)
.L_129:
        /*000c*/ 	.word	0x00000000
        /*0010*/ 	.short	0x000e
        /*0012*/ 	.short	0x0070
        /*0014*/ 	.byte	0x00, 0xf0, 0x21, 0x00


	//----- nvinfo : EIATTR_KPARAM_INFO
	.align		4
.L_130:
        /*0018*/ 	.byte	0x04, 0x17
        /*001a*/ 	.short	(.L_132 - .L_131)
.L_131:
        /*001c*/ 	.word	0x00000000
        /*0020*/ 	.short	0x000d
        /*0022*/ 	.short	0x0068
        /*0024*/ 	.byte	0x00, 0xf0, 0x11, 0x00


	//----- nvinfo : EIATTR_KPARAM_INFO
	.align		4
.L_132:
        /*0028*/ 	.byte	0x04, 0x17
        /*002a*/ 	.short	(.L_134 - .L_133)
.L_133:
        /*002c*/ 	.word	0x00000000
        /*0030*/ 	.short	0x000c
        /*0032*/ 	.short	0x0060
        /*0034*/ 	.byte	0x00, 0xf0, 0x21, 0x00


	//----- nvinfo : EIATTR_KPARAM_INFO
	.align		4
.L_134:
        /*0038*/ 	.byte	0x04, 0x17
        /*003a*/ 	.short	(.L_136 - .L_135)
.L_135:
        /*003c*/ 	.word	0x00000000
        /*0040*/ 	.short	0x000b
        /*0042*/ 	.short	0x0058
        /*0044*/ 	.byte	0x00, 0xf0, 0x21, 0x00


	//----- nvinfo : EIATTR_KPARAM_INFO
	.align		4
.L_136:
        /*0048*/ 	.byte	0x04, 0x17
        /*004a*/ 	.short	(.L_138 - .L_137)
.L_137:
        /*004c*/ 	.word	0x00000000
        /*0050*/ 	.short	0x000a
        /*0052*/ 	.short	0x0050
        /*0054*/ 	.byte	0x00, 0xf0, 0x21, 0x00


	//----- nvinfo : EIATTR_KPARAM_INFO
	.align		4
.L_138:
        /*0058*/ 	.byte	0x04, 0x17
        /*005a*/ 	.short	(.L_140 - .L_139)
.L_139:
        /*005c*/ 	.word	0x00000000
        /*0060*/ 	.short	0x0009
        /*0062*/ 	.short	0x0048
        /*0064*/ 	.byte	0x00, 0xf0, 0x11, 0x00


	//----- nvinfo : EIATTR_KPARAM_INFO
	.align		4
.L_140:
        /*0068*/ 	.byte	0x04, 0x17
        /*006a*/ 	.short	(.L_142 - .L_141)
.L_141:
        /*006c*/ 	.word	0x00000000
        /*0070*/ 	.short	0x0008
        /*0072*/ 	.short	0x0040
        /*0074*/ 	.byte	0x00, 0xf0, 0x21, 0x00


	//----- nvinfo : EIATTR_KPARAM_INFO
	.align		4
.L_142:
        /*0078*/ 	.byte	0x04, 0x17
        /*007a*/ 	.short	(.L_144 - .L_143)
.L_143:
        /*007c*/ 	.word	0x00000000
        /*0080*/ 	.short	0x0007
        /*0082*/ 	.short	0x0038
        /*0084*/ 	.byte	0x00, 0xf0, 0x11, 0x00


	//----- nvinfo : EIATTR_KPARAM_INFO
	.align		4
.L_144:
        /*0088*/ 	.byte	0x04, 0x17
        /*008a*/ 	.short	(.L_146 - .L_145)
.L_145:
        /*008c*/ 	.word	0x00000000
        /*0090*/ 	.short	0x0006
        /*0092*/ 	.short	0x0030
        /*0094*/ 	.byte	0x00, 0xf0, 0x21, 0x00


	//----- nvinfo : EIATTR_KPARAM_INFO
	.align		4
.L_146:
        /*0098*/ 	.byte	0x04, 0x17
        /*009a*/ 	.short	(.L_148 - .L_147)
.L_147:
        /*009c*/ 	.word	0x00000000
        /*00a0*/ 	.short	0x0005
        /*00a2*/ 	.short	0x0028
        /*00a4*/ 	.byte	0x00, 0xf0, 0x21, 0x00


	//----- nvinfo : EIATTR_KPARAM_INFO
	.align		4
.L_148:
        /*00a8*/ 	.byte	0x04, 0x17
        /*00aa*/ 	.short	(.L_150 - .L_149)
.L_149:
        /*00ac*/ 	.word	0x00000000
        /*00b0*/ 	.short	0x0004
        /*00b2*/ 	.short	0x0020
        /*00b4*/ 	.byte	0x00, 0xf0, 0x21, 0x00


	//----- nvinfo : EIATTR_KPARAM_INFO
	.align		4
.L_150:
        /*00b8*/ 	.byte	0x04, 0x17
        /*00ba*/ 	.short	(.L_152 - .L_151)
.L_151:
        /*00bc*/ 	.word	0x00000000
        /*00c0*/ 	.short	0x0003
        /*00c2*/ 	.short	0x0018
        /*00c4*/ 	.byte	0x00, 0xf0, 0x21, 0x00


	//----- nvinfo : EIATTR_KPARAM_INFO
	.align		4
.L_152:
        /*00c8*/ 	.byte	0x04, 0x17
        /*00ca*/ 	.short	(.L_154 - .L_153)
.L_153:
        /*00cc*/ 	.word	0x00000000
        /*00d0*/ 	.short	0x0002
        /*00d2*/ 	.short	0x0010
        /*00d4*/ 	.byte	0x00, 0xf0, 0x21, 0x00


	//----- nvinfo : EIATTR_KPARAM_INFO
	.align		4
.L_154:
        /*00d8*/ 	.byte	0x04, 0x17
        /*00da*/ 	.short	(.L_156 - .L_155)
.L_155:
        /*00dc*/ 	.word	0x00000000
        /*00e0*/ 	.short	0x0001
        /*00e2*/ 	.short	0x0008
        /*00e4*/ 	.byte	0x00, 0xf0, 0x21, 0x00


	//----- nvinfo : EIATTR_KPARAM_INFO
	.align		4
.L_156:
        /*00e8*/ 	.byte	0x04, 0x17
        /*00ea*/ 	.short	(.L_158 - .L_157)
.L_157:
        /*00ec*/ 	.word	0x00000000
        /*00f0*/ 	.short	0x0000
        /*00f2*/ 	.short	0x0000
        /*00f4*/ 	.byte	0x00, 0xf0, 0x21, 0x00


	//----- nvinfo : EIATTR_SPARSE_MMA_MASK
	.align		4
.L_158:
        /*00f8*/ 	.byte	0x03, 0x50
        /*00fa*/ 	.short	0x0000


	//----- nvinfo : EIATTR_MAXREG_COUNT
	.align		4
        /*00fc*/ 	.byte	0x03, 0x1b
        /*00fe*/ 	.short	0x00ff


	//----- nvinfo : EIATTR_NUM_BARRIERS
	.align		4
        /*0100*/ 	.byte	0x02, 0x4c
        /*0102*/ 	.byte	0x01
	.zero		1


	//----- nvinfo : EIATTR_MERCURY_ISA_VERSION
	.align		4
        /*0104*/ 	.byte	0x03, 0x5f
        /*0106*/ 	.short	0x0101


	//----- nvinfo : EIATTR_COOP_GROUP_MASK_REGIDS
	.align		4
        /*0108*/ 	.byte	0x04, 0x29
        /*010a*/ 	.short	(.L_160 - .L_159)


	//   ....[0]....
.L_159:
        /*010c*/ 	.word	0xffffffff


	//   ....[1]....
        /*0110*/ 	.word	0xffffffff


	//   ....[2]....
        /*0114*/ 	.word	0xffffffff


	//   ....[3]....
        /*0118*/ 	.word	0xffffffff


	//   ....[4]....
        /*011c*/ 	.word	0xffffffff


	//   ....[5]....
        /*0120*/ 	.word	0xffffffff


	//   ....[6]....
        /*0124*/ 	.word	0xffffffff


	//   ....[7]....
        /*0128*/ 	.word	0xffffffff


	//   ....[8]....
        /*012c*/ 	.word	0xffffffff


	//   ....[9]....
        /*0130*/ 	.word	0xffffffff


	//----- nvinfo : EIATTR_COOP_GROUP_INSTR_OFFSETS
	.align		4
.L_160:
        /*0134*/ 	.byte	0x04, 0x28
        /*0136*/ 	.short	(.L_162 - .L_161)


	//   ....[0]....
.L_161:
        /*0138*/ 	.word	0x00000940


	//   ....[1]....
        /*013c*/ 	.word	0x00000990


	//   ....[2]....
        /*0140*/ 	.word	0x000009a0


	//   ....[3]....
        /*0144*/ 	.word	0x000009d0


	//   ....[4]....
        /*0148*/ 	.word	0x00000a00


	//   ....[5]....
        /*014c*/ 	.word	0x00000a30


	//   ....[6]....
        /*0150*/ 	.word	0x00000a70


	//   ....[7]....
        /*0154*/ 	.word	0x00000a90


	//   ....[8]....
        /*0158*/ 	.word	0x00000ae0


	//   ....[9]....
        /*015c*/ 	.word	0x00000af0


	//----- nvinfo : EIATTR_EXIT_INSTR_OFFSETS
	.align		4
.L_162:
        /*0160*/ 	.byte	0x04, 0x1c
        /*0162*/ 	.short	(.L_164 - .L_163)


	//   ....[0]....
.L_163:
        /*0164*/ 	.word	0x000000d0


	//   ....[1]....
        /*0168*/ 	.word	0x00000330


	//   ....[2]....
        /*016c*/ 	.word	0x00000f10


	//   ....[3]....
        /*0170*/ 	.word	0x00001680


	//   ....[4]....
        /*0174*/ 	.word	0x000017c0


	//----- nvinfo : EIATTR_CRS_STACK_SIZE
	.align		4
.L_164:
        /*0178*/ 	.byte	0x04, 0x1e
        /*017a*/ 	.short	(.L_166 - .L_165)
.L_165:
        /*017c*/ 	.word	0x00000000


	//----- nvinfo : EIATTR_CBANK_PARAM_SIZE
	.align		4
.L_166:
        /*0180*/ 	.byte	0x03, 0x19
        /*0182*/ 	.short	0x0078


	//----- nvinfo : EIATTR_PARAM_CBANK
	.align		4
        /*0184*/ 	.byte	0x04, 0x0a
        /*0186*/ 	.short	(.L_168 - .L_167)
	.align		4
.L_167:
        /*0188*/ 	.word	index@(.nv.constant0._ZN17fastertransformer20topk_stage2_samplingI6__halfLi256ELi8EEEvPKiPT_PiS6_PbPfS8_iS3_fPKfP17curandStateXORWOWS3_iPKb)
        /*018c*/ 	.short	0x0210
        /*018e*/ 	.short	0x0078


	//----- nvinfo : EIATTR_SW_WAR
	.align		4
.L_168:
        /*0190*/ 	.byte	0x04, 0x36
        /*0192*/ 	.short	(.L_170 - .L_169)
.L_169:
        /*0194*/ 	.word	0x00000008
.L_170:


//--------------------- .nv.info._ZN17fastertransformer11topk_stage1I6__halfLi256ELi8EEEvPKT_PS2_PiS5_PKbiPKiiSA_S8_ --------------------------
	.section	.nv.info._ZN17fastertransformer11topk_stage1I6__halfLi256ELi8EEEvPKT_PS2_PiS5_PKbiPKiiSA_S8_,"",@"SHT_CUDA_INFO"
	.sectionflags	@""
	.align	4


	//----- nvinfo : EIATTR_CUDA_API_VERSION
	.align		4
        /*0000*/ 	.byte	0x04, 0x37
        /*0002*/ 	.short	(.L_172 - .L_171)
.L_171:
        /*0004*/ 	.word	0x00000082


	//----- nvinfo : EIATTR_KPARAM_INFO
	.align		4
.L_172:
        /*0008*/ 	.byte	0x04, 0x17
        /*000a*/ 	.short	(.L_174 - .L_173)
.L_173:
        /*000c*/ 	.word	0x00000000
        /*0010*/ 	.short	0x0009
        /*0012*/ 	.short	0x0048
        /*0014*/ 	.byte	0x00, 0xf0, 0x21, 0x00


	//----- nvinfo : EIATTR_KPARAM_INFO
	.align		4
.L_174:
        /*0018*/ 	.byte	0x04, 0x17
        /*001a*/ 	.short	(.L_176 - .L_175)
.L_175:
        /*001c*/ 	.word	0x00000000
        /*0020*/ 	.short	0x0008
        /*0022*/ 	.short	0x0040
        /*0024*/ 	.byte	0x00, 0xf0, 0x21, 0x00


	//----- nvinfo : EIATTR_KPARAM_INFO
	.align		4
.L_176:
        /*0028*/ 	.byte	0x04, 0x17
        /*002a*/ 	.short	(.L_178 - .L_177)
.L_177:
        /*002c*/ 	.word	0x00000000
        /*0030*/ 	.short	0x0007
        /*0032*/ 	.short	0x0038
        /*0034*/ 	.byte	0x00, 0xf0, 0x11, 0x00


	//----- nvinfo : EIATTR_KPARAM_INFO
	.align		4
.L_178:
        /*0038*/ 	.byte	0x04, 0x17
        /*003a*/ 	.short	(.L_180 - .L_179)
.L_179:
        /*003c*/ 	.word	0x00000000
        /*0040*/ 	.short	0x0006
        /*0042*/ 	.short	0x0030
        /*0044*/ 	.byte	0x00, 0xf0, 0x21, 0x00


	//----- nvinfo : EIATTR_KPARAM_INFO
	.align		4
.L_180:
        /*0048*/ 	.byte	0x04, 0x17
        /*004a*/ 	.short	(.L_182 - .L_181)
.L_181:
        /*004c*/ 	.word	0x00000000
        /*0050*/ 	.short	0x0005
        /*0052*/ 	.short	0x0028
        /*0054*/ 	.byte	0x00, 0xf0, 0x11, 0x00


	//----- nvinfo : EIATTR_KPARAM_INFO
	.align		4
.L_182:
        /*0058*/ 	.byte	0x04, 0x17
        /*005a*/ 	.short	(.L_184 - .L_183)
.L_183:
        /*005c*/ 	.word	0x00000000
        /*0060*/ 	.short	0x0004
        /*0062*/ 	.short	0x0020
        /*0064*/ 	.byte	0x00, 0xf0, 0x21, 0x00


	//----- nvinfo : EIATTR_KPARAM_INFO
	.align		4
.L_184:
        /*0068*/ 	.byte	0x04, 0x17
        /*006a*/ 	.short	(.L_186 - .L_185)
.L_185:
        /*006c*/ 	.word	0x00000000
        /*0070*/ 	.short	0x0003
        /*0072*/ 	.short	0x0018
        /*0074*/ 	.byte	0x00, 0xf0, 0x21, 0x00


	//----- nvinfo : EIATTR_KPARAM_INFO
	.align		4
.L_186:
        /*0078*/ 	.byte	0x04, 0x17
        /*007a*/ 	.short	(.L_188 - .L_187)
.L_187:
        /*007c*/ 	.word	0x00000000
        /*0080*/ 	.short	0x0002
        /*0082*/ 	.short	0x0010
        /*0084*/ 	.byte	0x00, 0xf0, 0x21, 0x00


	//----- nvinfo : EIATTR_KPARAM_INFO
	.align		4
.L_188:
        /*0088*/ 	.byte	0x04, 0x17
        /*008a*/ 	.short	(.L_190 - .L_189)
.L_189:
        /*008c*/ 	.word	0x00000000
        /*0090*/ 	.short	0x0001
        /*0092*/ 	.short	0x0008
        /*0094*/ 	.byte	0x00, 0xf0, 0x21, 0x00


	//----- nvinfo : EIATTR_KPARAM_INFO
	.align		4
.L_190:
        /*0098*/ 	.byte	0x04, 0x17
        /*009a*/ 	.short	(.L_192 - .L_191)
.L_191:
        /*009c*/ 	.word	0x00000000
        /*00a0*/ 	.short	0x0000
        /*00a2*/ 	.short	0x0000
        /*00a4*/ 	.byte	0x00, 0xf0, 0x21, 0x00


	//----- nvinfo : EIATTR_SPARSE_MMA_MASK
	.align		4
.L_192:
        /*00a8*/ 	.byte	0x03, 0x50
        /*00aa*/ 	.short	0x0000


	//----- nvinfo : EIATTR_MAXREG_COUNT
	.align		4
        /*00ac*/ 	.byte	0x03, 0x1b
        /*00ae*/ 	.short	0x00ff


	//----- nvinfo : EIATTR_NUM_BARRIERS
	.align		4
        /*00b0*/ 	.byte	0x02, 0x4c
        /*00b2*/ 	.byte	0x01
	.zero		1


	//----- nvinfo : EIATTR_MERCURY_ISA_VERSION
	.align		4
        /*00b4*/ 	.byte	0x03, 0x5f
        /*00b6*/ 	.short	0x0101


	//----- nvinfo : EIATTR_COOP_GROUP_MASK_REGIDS
	.align		4
        /*00b8*/ 	.byte	0x04, 0x29
        /*00ba*/ 	.short	(.L_194 - .L_193)


	//   ....[0]....
.L_193:
        /*00bc*/ 	.word	0xffffffff


	//   ....[1]....
        /*00c0*/ 	.word	0xffffffff


	//   ....[2]....
        /*00c4*/ 	.word	0xffffffff


	//   ....[3]....
        /*00c8*/ 	.word	0xffffffff


	//   ....[4]....
        /*00cc*/ 	.word	0xffffffff


	//   ....[5]....
        /*00d0*/ 	.word	0xffffffff


	//   ....[6]....
        /*00d4*/ 	.word	0xffffffff


	//   ....[7]....
        /*00d8*/ 	.word	0xffffffff


	//   ....[8]....
        /*00dc*/ 	.word	0xffffffff


	//   ....[9]....
        /*00e0*/ 	.word	0xffffffff


	//----- nvinfo : EIATTR_COOP_GROUP_INSTR_OFFSETS
	.align		4
.L_194:
        /*00e4*/ 	.byte	0x04, 0x28
        /*00e6*/ 	.short	(.L_196 - .L_195)


	//   ....[0]....
.L_195:
        /*00e8*/ 	.word	0x00000db0


	//   ....[1]....
        /*00ec*/ 	.word	0x00000de0


	//   ....[2]....
        /*00f0*/ 	.word	0x00000e10


	//   ....[3]....
        /*00f4*/ 	.word	0x00000e40


	//   ....[4]....
        /*00f8*/ 	.word	0x00000e90


	//   ....[5]....
        /*00fc*/ 	.word	0x00000ec0


	//   ....[6]....
        /*0100*/ 	.word	0x00000f20


	//   ....[7]....
        /*0104*/ 	.word	0x00000f40


	//   ....[8]....
        /*0108*/ 	.word	0x00000fa0


	//   ....[9]....
        /*010c*/ 	.word	0x00000fc0


	//----- nvinfo : EIATTR_EXIT_INSTR_OFFSETS
	.align		4
.L_196:
        /*0110*/ 	.byte	0x04, 0x1c
        /*0112*/ 	.short	(.L_198 - .L_197)


	//   ....[0]....
.L_197:
        /*0114*/ 	.word	0x000000e0


	//   ....[1]....
        /*0118*/ 	.word	0x000002c0


	//   ....[2]....
        /*011c*/ 	.word	0x00000380


	//   ....[3]....
        /*0120*/ 	.word	0x00000440


	//   ....[4]....
        /*0124*/ 	.word	0x00000860


	//   ....[5]....
        /*0128*/ 	.word	0x000013e0


	//----- nvinfo : EIATTR_CRS_STACK_SIZE
	.align		4
.L_198:
        /*012c*/ 	.byte	0x04, 0x1e
        /*012e*/ 	.short	(.L_200 - .L_199)
.L_199:
        /*0130*/ 	.word	0x00000000


	//----- nvinfo : EIATTR_CBANK_PARAM_SIZE
	.align		4
.L_200:
        /*0134*/ 	.byte	0x03, 0x19
        /*0136*/ 	.short	0x0050


	//----- nvinfo : EIATTR_PARAM_CBANK
	.align		4
        /*0138*/ 	.byte	0x04, 0x0a
        /*013a*/ 	.short	(.L_202 - .L_201)
	.align		4
.L_201:
        /*013c*/ 	.word	index@(.nv.constant0._ZN17fastertransformer11topk_stage1I6__halfLi256ELi8EEEvPKT_PS2_PiS5_PKbiPKiiSA_S8_)
        /*0140*/ 	.short	0x0210
        /*0142*/ 	.short	0x0050


	//----- nvinfo : EIATTR_SW_WAR
	.align		4
.L_202:
        /*0144*/ 	.byte	0x04, 0x36
        /*0146*/ 	.short	(.L_204 - .L_203)
.L_203:
        /*0148*/ 	.word	0x00000008
.L_204:


//--------------------- .nv.info._ZN17fastertransformer20topk_stage2_samplingI6__halfLi128ELi8EEEvPKiPT_PiS6_PbPfS8_iS3_fPKfP17curandStateXORWOWS3_iPKb --------------------------
	.section	.nv.info._ZN17fastertransformer20topk_stage2_samplingI6__halfLi128ELi8EEEvPKiPT_PiS6_PbPfS8_iS3_fPKfP17curandStateXORWOWS3_iPKb,"",@"SHT_CUDA_INFO"
	.sectionflags	@""
	.align	4


	//----- nvinfo : EIATTR_CUDA_API_VERSION
	.align		4
        /*0000*/ 	.byte	0x04, 0x37
        /*0002*/ 	.short	(.L_206 - .L_205)
.L_205:
        /*0004*/ 	.word	0x00000082


	//----- nvinfo : EIATTR_KPARAM_INFO
	.align		4
.L_206:
        /*0008*/ 	.byte	0x04, 0x17
        /*000a*/ 	.short	(.L_208 - .L_207)
.L_207:
        /*000c*/ 	.word	0x00000000
        /*0010*/ 	.short	0x000e
        /*0012*/ 	.short	0x0070
        /*0014*/ 	.byte	0x00, 0xf0, 0x21, 0x00


	//----- nvinfo : EIATTR_KPARAM_INFO
	.align		4
.L_208:
        /*0018*/ 	.byte	0x04, 0x17
        /*001a*/ 	.short	(.L_210 - .L_209)
.L_209:
        /*001c*/ 	.word	0x00000000
        /*0020*/ 	.short	0x000d
        /*0022*/ 	.short	0x0068
        /*0024*/ 	.byte	0x00, 0xf0, 0x11, 0x00


	//----- nvinfo : EIATTR_KPARAM_INFO
	.align		4
.L_210:
        /*0028*/ 	.byte	0x04, 0x17
        /*002a*/ 	.short	(.L_212 - .L_211)
.L_211:
        /*002c*/ 	.word	0x00000000
        /*0030*/ 	.short	0x000c
        /*0032*/ 	.short	0x0060
        /*0034*/ 	.byte	0x00, 0xf0, 0x21, 0x00


	//----- nvinfo : EIATTR_KPARAM_INFO
	.align		4
.L_212:
        /*0038*/ 	.byte	0x04, 0x17
        /*003a*/ 	.short	(.L_214 - .L_213)
.L_213:
        /*003c*/ 	.word	0x00000000
        /*0040*/ 	.short	0x000b
        /*0042*/ 	.short	0x0058
        /*0044*/ 	.byte	0x00, 0xf0, 0x21, 0x00


	//----- nvinfo : EIATTR_KPARAM_INFO
	.align		4
.L_214:
        /*0048*/ 	.byte	0x04, 0x17
        /*004a*/ 	.short	(.L_216 - .L_215)
.L_215:
        /*004c*/ 	.word	0x00000000
        /*0050*/ 	.short	0x000a
        /*0052*/ 	.short	0x0050
        /*0054*/ 	.byte	0x00, 0xf0, 0x21, 0x00


	//----- nvinfo : EIATTR_KPARAM_INFO
	.align		4
.L_216:
        /*0058*/ 	.byte	0x04, 0x17
        /*005a*/ 	.short	(.L_218 - .L_217)
.L_217:
        /*005c*/ 	.word	0x00000000
        /*0060*/ 	.short	0x0009
        /*0062*/ 	.short	0x0048
        /*0064*/ 	.byte	0x00, 0xf0, 0x11, 0x00


	//----- nvinfo : EIATTR_KPARAM_INFO
	.align		4
.L_218:
        /*0068*/ 	.byte	0x04, 0x17
        /*006a*/ 	.short	(.L_220 - .L_219)
.L_219:
        /*006c*/ 	.word	0x00000000
        /*0070*/ 	.short	0x0008
        /*0072*/ 	.short	0x0040
        /*0074*/ 	.byte	0x00, 0xf0, 0x21, 0x00


	//----- nvinfo : EIATTR_KPARAM_INFO
	.align		4
.L_220:
        /*0078*/ 	.byte	0x04, 0x17
        /*007a*/ 	.short	(.L_222 - .L_221)
.L_221:
        /*007c*/ 	.word	0x00000000
        /*0080*/ 	.short	0x0007
        /*0082*/ 	.short	0x0038
        /*0084*/ 	.byte	0x00, 0xf0, 0x11, 0x00


	//----- nvinfo : EIATTR_KPARAM_INFO
	.align		4
.L_222:
        /*0088*/ 	.byte	0x04, 0x17
        /*008a*/ 	.short	(.L_224 - .L_223)
.L_223:
        /*008c*/ 	.word	0x00000000
        /*0090*/ 	.short	0x0006
        /*0092*/ 	.short	0x0030
        /*0094*/ 	.byte	0x00, 0xf0, 0x21, 0x00


	//----- nvinfo : EIATTR_KPARAM_INFO
	.align		4
.L_224:
        /*0098*/ 	.byte	0x04, 0x17
        /*009a*/ 	.short	(.L_226 - .L_225)
.L_225:
        /*009c*/ 	.word	0x00000000
        /*00a0*/ 	.short	0x0005
        /*00a2*/ 	.short	0x0028
        /*00a4*/ 	.byte	0x00, 0xf0, 0x21, 0x00


	//----- nvinfo : EIATTR_KPARAM_INFO
	.align		4
.L_226:
        /*00a8*/ 	.byte	0x04, 0x17
        /*00aa*/ 	.short	(.L_228 - .L_227)
.L_227:
        /*00ac*/ 	.word	0x00000000
        /*00b0*/ 	.short	0x0004
        /*00b2*/ 	.short	0x0020
        /*00b4*/ 	.byte	0x00, 0xf0, 0x21, 0x00


	//----- nvinfo : EIATTR_KPARAM_INFO
	.align		4
.L_228:
        /*00b8*/ 	.byte	0x04, 0x17
        /*00ba*/ 	.short	(.L_230 - .L_229)
.L_229:
        /*00bc*/ 	.word	0x00000000
        /*00c0*/ 	.short	0x0003
        /*00c2*/ 	.short	0x0018
        /*00c4*/ 	.byte	0x00, 0xf0, 0x21, 0x00


	//----- nvinfo : EIATTR_KPARAM_INFO
	.align		4
.L_230:
        /*00c8*/ 	.byte	0x04, 0x17
        /*00ca*/ 	.short	(.L_232 - .L_231)
.L_231:
        /*00cc*/ 	.word	0x00000000
        /*00d0*/ 	.short	0x0002
        /*00d2*/ 	.short	0x0010
        /*00d4*/ 	.byte	0x00, 0xf0, 0x21, 0x00


	//----- nvinfo : EIATTR_KPARAM_INFO
	.align		4
.L_232:
        /*00d8*/ 	.byte	0x04, 0x17
        /*00da*/ 	.short	(.L_234 - .L_233)
.L_233:
        /*00dc*/ 	.word	0x00000000
        /*00e0*/ 	.short	0x0001
        /*00e2*/ 	.short	0x0008
        /*00e4*/ 	.byte	0x00, 0xf0, 0x21, 0x00


	//----- nvinfo : EIATTR_KPARAM_INFO
	.align		4
.L_234:
        /*00e8*/ 	.byte	0x04, 0x17
        /*00ea*/ 	.short	(.L_236 - .L_235)
.L_235:
        /*00ec*/ 	.word	0x00000000
        /*00f0*/ 	.short	0x0000
        /*00f2*/ 	.short	0x0000
        /*00f4*/ 	.byte	0x00, 0xf0, 0x21, 0x00


	//----- nvinfo : EIATTR_SPARSE_MMA_MASK
	.align		4
.L_236:
        /*00f8*/ 	.byte	0x03, 0x50
        /*00fa*/ 	.short	0x0000


	//----- nvinfo : EIATTR_MAXREG_COUNT
	.align		4
        /*00fc*/ 	.byte	0x03, 0x1b
        /*00fe*/ 	.short	0x00ff


	//----- nvinfo : EIATTR_NUM_BARRIERS
	.align		4
        /*0100*/ 	.byte	0x02, 0x4c
        /*0102*/ 	.byte	0x01
	.zero		1


	//----- nvinfo : EIATTR_MERCURY_ISA_VERSION
	.align		4
        /*0104*/ 	.byte	0x03, 0x5f
        /*0106*/ 	.short	0x0101


	//----- nvinfo : EIATTR_COOP_GROUP_MASK_REGIDS
	.align		4
        /*0108*/ 	.byte	0x04, 0x29
        /*010a*/ 	.short	(.L_238 - .L_237)


	//   ....[0]....
.L_237:
        /*010c*/ 	.word	0xffffffff


	//   ....[1]....
        /*0110*/ 	.word	0xffffffff


	//   ....[2]....
        /*0114*/ 	.word	0xffffffff


	//   ....[3]....
        /*0118*/ 	.word	0xffffffff


	//   ....[4]....
        /*011c*/ 	.word	0xffffffff


	//   ....[5]....
        /*0120*/ 	.word	0xffffffff


	//   ....[6]....
        /*0124*/ 	.word	0xffffffff


	//   ....[7]....
        /*0128*/ 	.word	0xffffffff


	//   ....[8]....
        /*012c*/ 	.word	0xffffffff


	//   ....[9]....
        /*0130*/ 	.word	0xffffffff


	//----- nvinfo : EIATTR_COOP_GROUP_INSTR_OFFSETS
	.align		4
.L_238:
        /*0134*/ 	.byte	0x04, 0x28
        /*0136*/ 	.short	(.L_240 - .L_239)


	//   ....[0]....
.L_239:
        /*0138*/ 	.word	0x00000940


	//   ....[1]....
        /*013c*/ 	.word	0x00000960


	//   ....[2]....
        /*0140*/ 	.word	0x000009b0


	//   ....[3]....
        /*0144*/ 	.word	0x000009c0


	//   ....[4]....
        /*0148*/ 	.word	0x00000a20


	//   ....[5]....
        /*014c*/ 	.word	0x00000a30


	//   ....[6]....
        /*0150*/ 	.word	0x00000a80


	//   ....[7]....
        /*0154*/ 	.word	0x00000a90


	//   ....[8]....
        /*0158*/ 	.word	0x00000ae0


	//   ....[9]....
        /*015c*/ 	.word	0x00000af0


	//----- nvinfo : EIATTR_EXIT_INSTR_OFFSETS
	.align		4
.L_240:
        /*0160*/ 	.byte	0x04, 0x1c
        /*0162*/ 	.short	(.L_242 - .L_241)


	//   ....[0]....
.L_241:
        /*0164*/ 	.word	0x000000d0


	//   ....[1]....
        /*0168*/ 	.word	0x00000330


	//   ....[2]....
        /*016c*/ 	.word	0x00000e70


	//   ....[3]....
        /*0170*/ 	.word	0x000015d0


	//   ....[4]....
        /*0174*/ 	.word	0x00001710


	//----- nvinfo : EIATTR_CRS_STACK_SIZE
	.align		4
.L_242:
        /*0178*/ 	.byte	0x04, 0x1e
        /*017a*/ 	.short	(.L_244 - .L_243)
.L_243:
        /*017c*/ 	.word	0x00000000


	//----- nvinfo : EIATTR_CBANK_PARAM_SIZE
	.align		4
.L_244:
        /*0180*/ 	.byte	0x03, 0x19
        /*0182*/ 	.short	0x0078


	//----- nvinfo : EIATTR_PARAM_CBANK
	.align		4
        /*0184*/ 	.byte	0x04, 0x0a
        /*0186*/ 	.short	(.L_246 - .L_245)
	.align		4
.L_245:
        /*0188*/ 	.word	index@(.nv.constant0._ZN17fastertransformer20topk_stage2_samplingI6__halfLi128ELi8EEEvPKiPT_PiS6_PbPfS8_iS3_fPKfP17curandStateXORWOWS3_iPKb)
        /*018c*/ 	.short	0x0210
        /*018e*/ 	.short	0x0078


	//----- nvinfo : EIATTR_SW_WAR
	.align		4
.L_246:
        /*0190*/ 	.byte	0x04, 0x36
        /*0192*/ 	.short	(.L_248 - .L_247)
.L_247:
        /*0194*/ 	.word	0x00000008
.L_248:


//--------------------- .nv.info._ZN17fastertransformer11topk_stage1I6__halfLi128ELi8EEEvPKT_PS2_PiS5_PKbiPKiiSA_S8_ --------------------------
	.section	.nv.info._ZN17fastertransformer11topk_stage1I6__halfLi128ELi8EEEvPKT_PS2_PiS5_PKbiPKiiSA_S8_,"",@"SHT_CUDA_INFO"
	.sectionflags	@""
	.align	4


	//----- nvinfo : EIATTR_CUDA_API_VERSION
	.align		4
        /*0000*/ 	.byte	0x04, 0x37
        /*0002*/ 	.short	(.L_250 - .L_249)
.L_249:
        /*0004*/ 	.word	0x00000082


	//----- nvinfo : EIATTR_KPARAM_INFO
	.align		4
.L_250:
        /*0008*/ 	.byte	0x04, 0x17
        /*000a*/ 	.short	(.L_252 - .L_251)
.L_251:
        /*000c*/ 	.word	0x00000000
        /*0010*/ 	.short	0x0009
        /*0012*/ 	.short	0x0048
        /*0014*/ 	.byte	0x00, 0xf0, 0x21, 0x00


	//----- nvinfo : EIATTR_KPARAM_INFO
	.align		4
.L_252:
        /*0018*/ 	.byte	0x04, 0x17
        /*001a*/ 	.short	(.L_254 - .L_253)
.L_253:
        /*001c*/ 	.word	0x00000000
        /*0020*/ 	.short	0x0008
        /*0022*/ 	.short	0x0040
        /*0024*/ 	.byte	0x00, 0xf0, 0x21, 0x00


	//----- nvinfo : EIATTR_KPARAM_INFO
	.align		4
.L_254:
        /*0028*/ 	.byte	0x04, 0x17
        /*002a*/ 	.short	(.L_256 - .L_255)
.L_255:
        /*002c*/ 	.word	0x00000000
        /*0030*/ 	.short	0x0007
        /*0032*/ 	.short	0x0038
        /*0034*/ 	.byte	0x00, 0xf0, 0x11, 0x00


	//----- nvinfo : EIATTR_KPARAM_INFO
	.align		4
.L_256:
        /*0038*/ 	.byte	0x04, 0x17
        /*003a*/ 	.short	(.L_258 - .L_257)
.L_257:
        /*003c*/ 	.word	0x00000000
        /*0040*/ 	.short	0x0006
        /*0042*/ 	.short	0x0030
        /*0044*/ 	.byte	0x00, 0xf0, 0x21, 0x00


	//----- nvinfo : EIATTR_KPARAM_INFO
	.align		4
.L_258:
        /*0048*/ 	.byte	0x04, 0x17
        /*004a*/ 	.short	(.L_260 - .L_259)
.L_259:
        /*004c*/ 	.word	0x00000000
        /*0050*/ 	.short	0x0005
        /*0052*/ 	.short	0x0028
        /*0054*/ 	.byte	0x00, 0xf0, 0x11, 0x00


	//----- nvinfo : EIATTR_KPARAM_INFO
	.align		4
.L_260:
        /*0058*/ 	.byte	0x04, 0x17
        /*005a*/ 	.short	(.L_262 - .L_261)
.L_261:
        /*005c*/ 	.word	0x00000000
        /*0060*/ 	.short	0x0004
        /*0062*/ 	.short	0x0020
        /*0064*/ 	.byte	0x00, 0xf0, 0x21, 0x00


	//----- nvinfo : EIATTR_KPARAM_INFO
	.align		4
.L_262:
        /*0068*/ 	.byte	0x04, 0x17
        /*006a*/ 	.short	(.L_264 - .L_263)
.L_263:
        /*006c*/ 	.word	0x00000000
        /*0070*/ 	.short	0x0003
        /*0072*/ 	.short	0x0018
        /*0074*/ 	.byte	0x00, 0xf0, 0x21, 0x00


	//----- nvinfo : EIATTR_KPARAM_INFO
	.align		4
.L_264:
        /*0078*/ 	.byte	0x04, 0x17
        /*007a*/ 	.short	(.L_266 - .L_265)
.L_265:
        /*007c*/ 	.word	0x00000000
        /*0080*/ 	.short	0x0002
        /*0082*/ 	.short	0x0010
        /*0084*/ 	.byte	0x00, 0xf0, 0x21, 0x00


	//----- nvinfo : EIATTR_KPARAM_INFO
	.align		4
.L_266:
        /*0088*/ 	.byte	0x04, 0x17
        /*008a*/ 	.short	(.L_268 - .L_267)
.L_267:
        /*008c*/ 	.word	0x00000000
        /*0090*/ 	.short	0x0001
        /*0092*/ 	.short	0x0008
        /*0094*/ 	.byte	0x00, 0xf0, 0x21, 0x00


	//----- nvinfo : EIATTR_KPARAM_INFO
	.align		4
.L_268:
        /*0098*/ 	.byte	0x04, 0x17
        /*009a*/ 	.short	(.L_270 - .L_269)
.L_269:
        /*009c*/ 	.word	0x00000000
        /*00a0*/ 	.short	0x0000
        /*00a2*/ 	.short	0x0000
        /*00a4*/ 	.byte	0x00, 0xf0, 0x21, 0x00


	//----- nvinfo : EIATTR_SPARSE_MMA_MASK
	.align		4
.L_270:
        /*00a8*/ 	.byte	0x03, 0x50
        /*00aa*/ 	.short	0x0000


	//----- nvinfo : EIATTR_MAXREG_COUNT
	.align		4
        /*00ac*/ 	.byte	0x03, 0x1b
        /*00ae*/ 	.short	0x00ff


	//----- nvinfo : EIATTR_NUM_BARRIERS
	.align		4
        /*00b0*/ 	.byte	0x02, 0x4c
        /*00b2*/ 	.byte	0x01
	.zero		1


	//----- nvinfo : EIATTR_MERCURY_ISA_VERSION
	.align		4
        /*00b4*/ 	.byte	0x03, 0x5f
        /*00b6*/ 	.short	0x0101


	//----- nvinfo : EIATTR_COOP_GROUP_MASK_REGIDS
	.align		4
        /*00b8*/ 	.byte	0x04, 0x29
        /*00ba*/ 	.short	(.L_272 - .L_271)


	//   ....[0]....
.L_271:
        /*00bc*/ 	.word	0xffffffff


	//   ....[1]....
        /*00c0*/ 	.word	0xffffffff


	//   ....[2]....
        /*00c4*/ 	.word	0xffffffff


	//   ....[3]....
        /*00c8*/ 	.word	0xffffffff


	//   ....[4]....
        /*00cc*/ 	.word	0xffffffff


	//   ....[5]....
        /*00d0*/ 	.word	0xffffffff


	//   ....[6]....
        /*00d4*/ 	.word	0xffffffff


	//   ....[7]....
        /*00d8*/ 	.word	0xffffffff


	//   ....[8]....
        /*00dc*/ 	.word	0xffffffff


	//   ....[9]....
        /*00e0*/ 	.word	0xffffffff


	//----- nvinfo : EIATTR_COOP_GROUP_INSTR_OFFSETS
	.align		4
.L_272:
        /*00e4*/ 	.byte	0x04, 0x28
        /*00e6*/ 	.short	(.L_274 - .L_273)


	//   ....[0]....
.L_273:
        /*00e8*/ 	.word	0x00000d50


	//   ....[1]....
        /*00ec*/ 	.word	0x00000d90


	//   ....[2]....
        /*00f0*/ 	.word	0x00000e00


	//   ....[3]....
        /*00f4*/ 	.word	0x00000e20


	//   ....[4]....
        /*00f8*/ 	.word	0x00000e80


	//   ....[5]....
        /*00fc*/ 	.word	0x00000ea0


	//   ....[6]....
        /*0100*/ 	.word	0x00000f00


	//   ....[7]....
        /*0104*/ 	.word	0x00000f20


	//   ....[8]....
        /*0108*/ 	.word	0x00000f80


	//   ....[9]....
        /*010c*/ 	.word	0x00000fa0


	//----- nvinfo : EIATTR_EXIT_INSTR_OFFSETS
	.align		4
.L_274:
        /*0110*/ 	.byte	0x04, 0x1c
        /*0112*/ 	.short	(.L_276 - .L_275)


	//   ....[0]....
.L_275:
        /*0114*/ 	.word	0x000000e0


	//   ....[1]....
        /*0118*/ 	.word	0x000002c0


	//   ....[2]....
        /*011c*/ 	.word	0x00000380


	//   ....[3]....
        /*0120*/ 	.word	0x00000440


	//   ....[4]....
        /*0124*/ 	.word	0x00000860


	//   ....[5]....
        /*0128*/ 	.word	0x00001280


	//----- nvinfo : EIATTR_CRS_STACK_SIZE
	.align		4
.L_276:
        /*012c*/ 	.byte	0x04, 0x1e
        /*012e*/ 	.short	(.L_278 - .L_277)
.L_277:
        /*0130*/ 	.word	0x00000000


	//----- nvinfo : EIATTR_CBANK_PARAM_SIZE
	.align		4
.L_278:
        /*0134*/ 	.byte	0x03, 0x19
        /*0136*/ 	.short	0x0050


	//----- nvinfo : EIATTR_PARAM_CBANK
	.align		4
        /*0138*/ 	.byte	0x04, 0x0a
        /*013a*/ 	.short	(.L_280 - .L_279)
	.align		4
.L_279:
        /*013c*/ 	.word	index@(.nv.constant0._ZN17fastertransformer11topk_stage1I6__halfLi128ELi8EEEvPKT_PS2_PiS5_PKbiPKiiSA_S8_)
        /*0140*/ 	.short	0x0210
        /*0142*/ 	.short	0x0050


	//----- nvinfo : EIATTR_SW_WAR
	.align		4
.L_280:
        /*0144*/ 	.byte	0x04, 0x36
        /*0146*/ 	.short	(.L_282 - .L_281)
.L_281:
        /*0148*/ 	.word	0x00000008
.L_282:


//--------------------- .nv.info._ZN17fastertransformer20topk_stage2_samplingIfLi256ELi8EEEvPKiPT_PiS5_PbPfS7_iS2_fPKfP17curandStateXORWOWS2_iPKb --------------------------
	.section	.nv.info._ZN17fastertransformer20topk_stage2_samplingIfLi256ELi8EEEvPKiPT_PiS5_PbPfS7_iS2_fPKfP17curandStateXORWOWS2_iPKb,"",@"SHT_CUDA_INFO"
	.sectionflags	@""
	.align	4


	//----- nvinfo : EIATTR_CUDA_API_VERSION
	.align		4
        /*0000*/ 	.byte	0x04, 0x37
        /*0002*/ 	.short	(.L_284 - .L_283)
.L_283:
        /*0004*/ 	.word	0x00000082


	//----- nvinfo : EIATTR_KPARAM_INFO
	.align		4
.L_284:
        /*0008*/ 	.byte	0x04, 0x17
        /*000a*/ 	.short	(.L_286 - .L_285)
.L_285:
        /*000c*/ 	.word	0x00000000
        /*0010*/ 	.short	0x000e
        /*0012*/ 	.short	0x0070
        /*0014*/ 	.byte	0x00, 0xf0, 0x21, 0x00


	//----- nvinfo : EIATTR_KPARAM_INFO
	.align		4
.L_286:
        /*0018*/ 	.byte	0x04, 0x17
        /*001a*/ 	.short	(.L_288 - .L_287)
.L_287:
        /*001c*/ 	.word	0x00000000
        /*0020*/ 	.short	0x000d
        /*0022*/ 	.short	0x0068
        /*0024*/ 	.byte	0x00, 0xf0, 0x11, 0x00


	//----- nvinfo : EIATTR_KPARAM_INFO
	.align		4
.L_288:
        /*0028*/ 	.byte	0x04, 0x17
        /*002a*/ 	.short	(.L_290 - .L_289)
.L_289:
        /*002c*/ 	.word	0x00000000
        /*0030*/ 	.short	0x000c
        /*0032*/ 	.short	0x0060
        /*0034*/ 	.byte	0x00, 0xf0, 0x21, 0x00


	//----- nvinfo : EIATTR_KPARAM_INFO
	.align		4
.L_290:
        /*0038*/ 	.byte	0x04, 0x17
        /*003a*/ 	.short	(.L_292 - .L_291)
.L_291:
        /*003c*/ 	.word	0x00000000
        /*0040*/ 	.short	0x000b
        /*0042*/ 	.short	0x0058
        /*0044*/ 	.byte	0x00, 0xf0, 0x21, 0x00


	//----- nvinfo : EIATTR_KPARAM_INFO
	.align		4
.L_292:
        /*0048*/ 	.byte	0x04, 0x17
        /*004a*/ 	.short	(.L_294 - .L_293)
.L_293:
        /*004c*/ 	.word	0x00000000
        /*0050*/ 	.short	0x000a
        /*0052*/ 	.short	0x0050
        /*0054*/ 	.byte	0x00, 0xf0, 0x21, 0x00


	//----- nvinfo : EIATTR_KPARAM_INFO
	.align		4
.L_294:
        /*0058*/ 	.byte	0x04, 0x17
        /*005a*/ 	.short	(.L_296 - .L_295)
.L_295:
        /*005c*/ 	.word	0x00000000
        /*0060*/ 	.short	0x0009
        /*0062*/ 	.short	0x0048
        /*0064*/ 	.byte	0x00, 0xf0, 0x11, 0x00


	//----- nvinfo : EIATTR_KPARAM_INFO
	.align		4
.L_296:
        /*0068*/ 	.byte	0x04, 0x17
        /*006a*/ 	.short	(.L_298 - .L_297)
.L_297:
        /*006c*/ 	.word	0x00000000
        /*0070*/ 	.short	0x0008
        /*0072*/ 	.short	0x0040
        /*0074*/ 	.byte	0x00, 0xf0, 0x21, 0x00


	//----- nvinfo : EIATTR_KPARAM_INFO
	.align		4
.L_298:
        /*0078*/ 	.byte	0x04, 0x17
        /*007a*/ 	.short	(.L_300 - .L_299)
.L_299:
        /*007c*/ 	.word	0x00000000
        /*0080*/ 	.short	0x0007
        /*0082*/ 	.short	0x0038
        /*0084*/ 	.byte	0x00, 0xf0, 0x11, 0x00


	//----- nvinfo : EIATTR_KPARAM_INFO
	.align		4
.L_300:
        /*0088*/ 	.byte	0x04, 0x17
        /*008a*/ 	.short	(.L_302 - .L_301)
.L_301:
        /*008c*/ 	.word	0x00000000
        /*0090*/ 	.short	0x0006
        /*0092*/ 	.short	0x0030
        /*0094*/ 	.byte	0x00, 0xf0, 0x21, 0x00


	//----- nvinfo : EIATTR_KPARAM_INFO
	.align		4
.L_302:
        /*0098*/ 	.byte	0x04, 0x17
        /*009a*/ 	.short	(.L_304 - .L_303)
.L_303:
        /*009c*/ 	.word	0x00000000
        /*00a0*/ 	.short	0x0005
        /*00a2*/ 	.short	0x0028
        /*00a4*/ 	.byte	0x00, 0xf0, 0x21, 0x00


	//----- nvinfo : EIATTR_KPARAM_INFO
	.align		4
.L_304:
        /*00a8*/ 	.byte	0x04, 0x17
        /*00aa*/ 	.short	(.L_306 - .L_305)
.L_305:
        /*00ac*/ 	.word	0x00000000
        /*00b0*/ 	.short	0x0004
        /*00b2*/ 	.short	0x0020
        /*00b4*/ 	.byte	0x00, 0xf0, 0x21, 0x00


	//----- nvinfo : EIATTR_KPARAM_INFO
	.align		4
.L_306:
        /*00b8*/ 	.byte	0x04, 0x17
        /*00ba*/ 	.short	(.L_308 - .L_307)
.L_307:
        /*00bc*/ 	.word	0x00000000
        /*00c0*/ 	.short	0x0003
        /*00c2*/ 	.short	0x0018
        /*00c4*/ 	.byte	0x00, 0xf0, 0x21, 0x00


	//----- nvinfo : EIATTR_KPARAM_INFO
	.align		4
.L_308:
        /*00c8*/ 	.byte	0x04, 0x17
        /*00ca*/ 	.short	(.L_310 - .L_309)
.L_309:
        /*00cc*/ 	.word	0x00000000
        /*00d0*/ 	.short	0x0002
        /*00d2*/ 	.short	0x0010
        /*00d4*/ 	.byte	0x00, 0xf0, 0x21, 0x00


	//----- nvinfo : EIATTR_KPARAM_INFO
	.align		4
.L_310:
        /*00d8*/ 	.byte	0x04, 0x17
        /*00da*/ 	.short	(.L_312 - .L_311)
.L_311:
        /*00dc*/ 	.word	0x00000000
        /*00e0*/ 	.short	0x0001
        /*00e2*/ 	.short	0x0008
        /*00e4*/ 	.byte	0x00, 0xf0, 0x21, 0x00


	//----- nvinfo : EIATTR_KPARAM_INFO
	.align		4
.L_312:
        /*00e8*/ 	.byte	0x04, 0x17
        /*00ea*/ 	.short	(.L_314 - .L_313)
.L_313:
        /*00ec*/ 	.word	0x00000000
        /*00f0*/ 	.short	0x0000
        /*00f2*/ 	.short	0x0000
        /*00f4*/ 	.byte	0x00, 0xf0, 0x21, 0x00


	//----- nvinfo : EIATTR_SPARSE_MMA_MASK
	.align		4
.L_314:
        /*00f8*/ 	.byte	0x03, 0x50
        /*00fa*/ 	.short	0x0000


	//----- nvinfo : EIATTR_MAXREG_COUNT
	.align		4
        /*00fc*/ 	.byte	0x03, 0x1b
        /*00fe*/ 	.short	0x00ff


	//----- nvinfo : EIATTR_NUM_BARRIERS
	.align		4
        /*0100*/ 	.byte	0x02, 0x4c
        /*0102*/ 	.byte	0x01
	.zero		1


	//----- nvinfo : EIATTR_MERCURY_ISA_VERSION
	.align		4
        /*0104*/ 	.byte	0x03, 0x5f
        /*0106*/ 	.short	0x0101


	//----- nvinfo : EIATTR_COOP_GROUP_MASK_REGIDS
	.align		4
        /*0108*/ 	.byte	0x04, 0x29
        /*010a*/ 	.short	(.L_316 - .L_315)


	//   ....[0]....
.L_315:
        /*010c*/ 	.word	0xffffffff


	//   ....[1]....
        /*0110*/ 	.word	0xffffffff


	//   ....[2]....
        /*0114*/ 	.word	0xffffffff


	//   ....[3]....
        /*0118*/ 	.word	0xffffffff


	//   ....[4]....
        /*011c*/ 	.word	0xffffffff


	//   ....[5]....
        /*0120*/ 	.word	0xffffffff


	//   ....[6]....
        /*0124*/ 	.word	0xffffffff


	//   ....[7]....
        /*0128*/ 	.word	0xffffffff


	//   ....[8]....
        /*012c*/ 	.word	0xffffffff


	//   ....[9]....
        /*0130*/ 	.word	0xffffffff


	//----- nvinfo : EIATTR_COOP_GROUP_INSTR_OFFSETS
	.align		4
.L_316:
        /*0134*/ 	.byte	0x04, 0x28
        /*0136*/ 	.short	(.L_318 - .L_317)


	//   ....[0]....
.L_317:
        /*0138*/ 	.word	0x000008e0


	//   ....[1]....
        /*013c*/ 	.word	0x00000900


	//   ....[2]....
        /*0140*/ 	.word	0x00000950


	//   ....[3]....
        /*0144*/ 	.word	0x00000960


	//   ....[4]....
        /*0148*/ 	.word	0x000009c0


	//   ....[5]....
        /*014c*/ 	.word	0x000009d0


	//   ....[6]....
        /*0150*/ 	.word	0x00000a20


	//   ....[7]....
        /*0154*/ 	.word	0x00000a30


	//   ....[8]....
        /*0158*/ 	.word	0x00000a80


	//   ....[9]....
        /*015c*/ 	.word	0x00000a90


	//----- nvinfo : EIATTR_EXIT_INSTR_OFFSETS
	.align		4
.L_318:
        /*0160*/ 	.byte	0x04, 0x1c
        /*0162*/ 	.short	(.L_320 - .L_319)


	//   ....[0]....
.L_319:
        /*0164*/ 	.word	0x000000d0


	//   ....[1]....
        /*0168*/ 	.word	0x00000330


	//   ....[2]....
        /*016c*/ 	.word	0x00000ea0


	//   ....[3]....
        /*0170*/ 	.word	0x00001610


	//   ....[4]....
        /*0174*/ 	.word	0x00001750


	//----- nvinfo : EIATTR_CRS_STACK_SIZE
	.align		4
.L_320:
        /*0178*/ 	.byte	0x04, 0x1e
        /*017a*/ 	.short	(.L_322 - .L_321)
.L_321:
        /*017c*/ 	.word	0x00000000


	//----- nvinfo : EIATTR_CBANK_PARAM_SIZE
	.align		4
.L_322:
        /*0180*/ 	.byte	0x03, 0x19
        /*0182*/ 	.short	0x0078


	//----- nvinfo : EIATTR_PARAM_CBANK
	.align		4
        /*0184*/ 	.byte	0x04, 0x0a
        /*0186*/ 	.short	(.L_324 - .L_323)
	.align		4
.L_323:
        /*0188*/ 	.word	index@(.nv.constant0._ZN17fastertransformer20topk_stage2_samplingIfLi256ELi8EEEvPKiPT_PiS5_PbPfS7_iS2_fPKfP17curandStateXORWOWS2_iPKb)
        /*018c*/ 	.short	0x0210
        /*018e*/ 	.short	0x0078


	//----- nvinfo : EIATTR_SW_WAR
	.align		4
.L_324:
        /*0190*/ 	.byte	0x04, 0x36
        /*0192*/ 	.short	(.L_326 - .L_325)
.L_325:
        /*0194*/ 	.word	0x00000008
.L_326:


//--------------------- .nv.info._ZN17fastertransformer11topk_stage1IfLi256ELi8EEEvPKT_PS1_PiS4_PKbiPKiiS9_S7_ --------------------------
	.section	.nv.info._ZN17fastertransformer11topk_stage1IfLi256ELi8EEEvPKT_PS1_PiS4_PKbiPKiiS9_S7_,"",@"SHT_CUDA_INFO"
	.sectionflags	@""
	.align	4


	//----- nvinfo : EIATTR_CUDA_API_VERSION
	.align		4
        /*0000*/ 	.byte	0x04, 0x37
        /*0002*/ 	.short	(.L_328 - .L_327)
.L_327:
        /*0004*/ 	.word	0x00000082


	//----- nvinfo : EIATTR_KPARAM_INFO
	.align		4
.L_328:
        /*0008*/ 	.byte	0x04, 0x17
        /*000a*/ 	.short	(.L_330 - .L_329)
.L_329:
        /*000c*/ 	.word	0x00000000
        /*0010*/ 	.short	0x0009
        /*0012*/ 	.short	0x0048
        /*0014*/ 	.byte	0x00, 0xf0, 0x21, 0x00


	//----- nvinfo : EIATTR_KPARAM_INFO
	.align		4
.L_330:
        /*0018*/ 	.byte	0x04, 0x17
        /*001a*/ 	.short	(.L_332 - .L_331)
.L_331:
        /*001c*/ 	.word	0x00000000
        /*0020*/ 	.short	0x0008
        /*0022*/ 	.short	0x0040
        /*0024*/ 	.byte	0x00, 0xf0, 0x21, 0x00


	//----- nvinfo : EIATTR_KPARAM_INFO
	.align		4
.L_332:
        /*0028*/ 	.byte	0x04, 0x17
        /*002a*/ 	.short	(.L_334 - .L_333)
.L_333:
        /*002c*/ 	.word	0x00000000
        /*0030*/ 	.short	0x0007
        /*0032*/ 	.short	0x0038
        /*0034*/ 	.byte	0x00, 0xf0, 0x11, 0x00


	//----- nvinfo : EIATTR_KPARAM_INFO
	.align		4
.L_334:
        /*0038*/ 	.byte	0x04, 0x17
        /*003a*/ 	.short	(.L_336 - .L_335)
.L_335:
        /*003c*/ 	.word	0x00000000
        /*0040*/ 	.short	0x0006
        /*0042*/ 	.short	0x0030
        /*0044*/ 	.byte	0x00, 0xf0, 0x21, 0x00


	//----- nvinfo : EIATTR_KPARAM_INFO
	.align		4
.L_336:
        /*0048*/ 	.byte	0x04, 0x17
        /*004a*/ 	.short	(.L_338 - .L_337)
.L_337:
        /*004c*/ 	.word	0x00000000
        /*0050*/ 	.short	0x0005
        /*0052*/ 	.short	0x0028
        /*0054*/ 	.byte	0x00, 0xf0, 0x11, 0x00


	//----- nvinfo : EIATTR_KPARAM_INFO
	.align		4
.L_338:
        /*0058*/ 	.byte	0x04, 0x17
        /*005a*/ 	.short	(.L_340 - .L_339)
.L_339:
        /*005c*/ 	.word	0x00000000
        /*0060*/ 	.short	0x0004
        /*0062*/ 	.short	0x0020
        /*0064*/ 	.byte	0x00, 0xf0, 0x21, 0x00


	//----- nvinfo : EIATTR_KPARAM_INFO
	.align		4
.L_340:
        /*0068*/ 	.byte	0x04, 0x17
        /*006a*/ 	.short	(.L_342 - .L_341)
.L_341:
        /*006c*/ 	.word	0x00000000
        /*0070*/ 	.short	0x0003
        /*0072*/ 	.short	0x0018
        /*0074*/ 	.byte	0x00, 0xf0, 0x21, 0x00


	//----- nvinfo : EIATTR_KPARAM_INFO
	.align		4
.L_342:
        /*0078*/ 	.byte	0x04, 0x17
        /*007a*/ 	.short	(.L_344 - .L_343)
.L_343:
        /*007c*/ 	.word	0x00000000
        /*0080*/ 	.short	0x0002
        /*0082*/ 	.short	0x0010
        /*0084*/ 	.byte	0x00, 0xf0, 0x21, 0x00


	//----- nvinfo : EIATTR_KPARAM_INFO
	.align		4
.L_344:
        /*0088*/ 	.byte	0x04, 0x17
        /*008a*/ 	.short	(.L_346 - .L_345)
.L_345:
        /*008c*/ 	.word	0x00000000
        /*0090*/ 	.short	0x0001
        /*0092*/ 	.short	0x0008
        /*0094*/ 	.byte	0x00, 0xf0, 0x21, 0x00


	//----- nvinfo : EIATTR_KPARAM_INFO
	.align		4
.L_346:
        /*0098*/ 	.byte	0x04, 0x17
        /*009a*/ 	.short	(.L_348 - .L_347)
.L_347:
        /*009c*/ 	.word	0x00000000
        /*00a0*/ 	.short	0x0000
        /*00a2*/ 	.short	0x0000
        /*00a4*/ 	.byte	0x00, 0xf0, 0x21, 0x00


	//----- nvinfo : EIATTR_SPARSE_MMA_MASK
	.align		4
.L_348:
        /*00a8*/ 	.byte	0x03, 0x50
        /*00aa*/ 	.short	0x0000


	//----- nvinfo : EIATTR_MAXREG_COUNT
	.align		4
        /*00ac*/ 	.byte	0x03, 0x1b
        /*00ae*/ 	.short	0x00ff


	//----- nvinfo : EIATTR_NUM_BARRIERS
	.align		4
        /*00b0*/ 	.byte	0x02, 0x4c
        /*00b2*/ 	.byte	0x01
	.zero		1


	//----- nvinfo : EIATTR_MERCURY_ISA_VERSION
	.align		4
        /*00b4*/ 	.byte	0x03, 0x5f
        /*00b6*/ 	.short	0x0101


	//----- nvinfo : EIATTR_COOP_GROUP_MASK_REGIDS
	.align		4
        /*00b8*/ 	.byte	0x04, 0x29
        /*00ba*/ 	.short	(.L_350 - .L_349)


	//   ....[0]....
.L_349:
        /*00bc*/ 	.word	0xffffffff


	//   ....[1]....
        /*00c0*/ 	.word	0xffffffff


	//   ....[2]....
        /*00c4*/ 	.word	0xffffffff


	//   ....[3]....
        /*00c8*/ 	.word	0xffffffff


	//   ....[4]....
        /*00cc*/ 	.word	0xffffffff


	//   ....[5]....
        /*00d0*/ 	.word	0xffffffff


	//   ....[6]....
        /*00d4*/ 	.word	0xffffffff


	//   ....[7]....
        /*00d8*/ 	.word	0xffffffff


	//   ....[8]....
        /*00dc*/ 	.word	0xffffffff


	//   ....[9]....
        /*00e0*/ 	.word	0xffffffff


	//----- nvinfo : EIATTR_COOP_GROUP_INSTR_OFFSETS
	.align		4
.L_350:
        /*00e4*/ 	.byte	0x04, 0x28
        /*00e6*/ 	.short	(.L_352 - .L_351)


	//   ....[0]....
.L_351:
        /*00e8*/ 	.word	0x00000d60


	//   ....[1]....
        /*00ec*/ 	.word	0x00000d80


	//   ....[2]....
        /*00f0*/ 	.word	0x00000dd0


	//   ....[3]....
        /*00f4*/ 	.word	0x00000de0


	//   ....[4]....
        /*00f8*/ 	.word	0x00000e40


	//   ....[5]....
        /*00fc*/ 	.word	0x00000e50


	//   ....[6]....
        /*0100*/ 	.word	0x00000eb0


	//   ....[7]....
        /*0104*/ 	.word	0x00000ec0


	//   ....[8]....
        /*0108*/ 	.word	0x00000f10


	//   ....[9]....
        /*010c*/ 	.word	0x00000f20


	//----- nvinfo : EIATTR_EXIT_INSTR_OFFSETS
	.align		4
.L_352:
        /*0110*/ 	.byte	0x04, 0x1c
        /*0112*/ 	.short	(.L_354 - .L_353)


	//   ....[0]....
.L_353:
        /*0114*/ 	.word	0x000000e0


	//   ....[1]....
        /*0118*/ 	.word	0x000002c0


	//   ....[2]....
        /*011c*/ 	.word	0x00000370


	//   ....[3]....
        /*0120*/ 	.word	0x00000430


	//   ....[4]....
        /*0124*/ 	.word	0x00000840


	//   ....[5]....
        /*0128*/ 	.word	0x00001260


	//----- nvinfo : EIATTR_CRS_STACK_SIZE
	.align		4
.L_354:
        /*012c*/ 	.byte	0x04, 0x1e
        /*012e*/ 	.short	(.L_356 - .L_355)
.L_355:
        /*0130*/ 	.word	0x00000000


	//----- nvinfo : EIATTR_CBANK_PARAM_SIZE
	.align		4
.L_356:
        /*0134*/ 	.byte	0x03, 0x19
        /*0136*/ 	.short	0x0050


	//----- nvinfo : EIATTR_PARAM_CBANK
	.align		4
        /*0138*/ 	.byte	0x04, 0x0a
        /*013a*/ 	.short	(.L_358 - .L_357)
	.align		4
.L_357:
        /*013c*/ 	.word	index@(.nv.constant0._ZN17fastertransformer11topk_stage1IfLi256ELi8EEEvPKT_PS1_PiS4_PKbiPKiiS9_S7_)
        /*0140*/ 	.short	0x0210
        /*0142*/ 	.short	0x0050


	//----- nvinfo : EIATTR_SW_WAR
	.align		4
.L_358:
        /*0144*/ 	.byte	0x04, 0x36
        /*0146*/ 	.short	(.L_360 - .L_359)
.L_359:
        /*0148*/ 	.word	0x00000008
.L_360:


//--------------------- .nv.info._ZN17fastertransformer20topk_stage2_samplingIfLi128ELi8EEEvPKiPT_PiS5_PbPfS7_iS2_fPKfP17curandStateXORWOWS2_iPKb --------------------------
	.section	.nv.info._ZN17fastertransformer20topk_stage2_samplingIfLi128ELi8EEEvPKiPT_PiS5_PbPfS7_iS2_fPKfP17curandStateXORWOWS2_iPKb,"",@"SHT_CUDA_INFO"
	.sectionflags	@""
	.align	4


	//----- nvinfo : EIATTR_CUDA_API_VERSION
	.align		4
        /*0000*/ 	.byte	0x04, 0x37
        /*0002*/ 	.short	(.L_362 - .L_361)
.L_361:
        /*0004*/ 	.word	0x00000082


	//----- nvinfo : EIATTR_KPARAM_INFO
	.align		4
.L_362:
        /*0008*/ 	.byte	0x04, 0x17
        /*000a*/ 	.short	(.L_364 - .L_363)
.L_363:
        /*000c*/ 	.word	0x00000000
        /*0010*/ 	.short	0x000e
        /*0012*/ 	.short	0x0070
        /*0014*/ 	.byte	0x00, 0xf0, 0x21, 0x00


	//----- nvinfo : EIATTR_KPARAM_INFO
	.align		4
.L_364:
        /*0018*/ 	.byte	0x04, 0x17
        /*001a*/ 	.short	(.L_366 - .L_365)
.L_365:
        /*001c*/ 	.word	0x00000000
        /*0020*/ 	.short	0x000d
        /*0022*/ 	.short	0x0068
        /*0024*/ 	.byte	0x00, 0xf0, 0x11, 0x00


	//----- nvinfo : EIATTR_KPARAM_INFO
	.align		4
.L_366:
        /*0028*/ 	.byte	0x04, 0x17
        /*002a*/ 	.short	(.L_368 - .L_367)
.L_367:
        /*002c*/ 	.word	0x00000000
        /*0030*/ 	.short	0x000c
        /*0032*/ 	.short	0x0060
        /*0034*/ 	.byte	0x00, 0xf0, 0x21, 0x00


	//----- nvinfo : EIATTR_KPARAM_INFO
	.align		4
.L_368:
        /*0038*/ 	.byte	0x04, 0x17
        /*003a*/ 	.short	(.L_370 - .L_369)
.L_369:
        /*003c*/ 	.word	0x00000000
        /*0040*/ 	.short	0x000b
        /*0042*/ 	.short	0x0058
        /*0044*/ 	.byte	0x00, 0xf0, 0x21, 0x00


	//----- nvinfo : EIATTR_KPARAM_INFO
	.align		4
.L_370:
        /*0048*/ 	.byte	0x04, 0x17
        /*004a*/ 	.short	(.L_372 - .L_371)
.L_371:
        /*004c*/ 	.word	0x00000000
        /*0050*/ 	.short	0x000a
        /*0052*/ 	.short	0x0050
        /*0054*/ 	.byte	0x00, 0xf0, 0x21, 0x00


	//----- nvinfo : EIATTR_KPARAM_INFO
	.align		4
.L_372:
        /*0058*/ 	.byte	0x04, 0x17
        /*005a*/ 	.short	(.L_374 - .L_373)
.L_373:
        /*005c*/ 	.word	0x00000000
        /*0060*/ 	.short	0x0009
        /*0062*/ 	.short	0x0048
        /*0064*/ 	.byte	0x00, 0xf0, 0x11, 0x00


	//----- nvinfo : EIATTR_KPARAM_INFO
	.align		4
.L_374:
        /*0068*/ 	.byte	0x04, 0x17
        /*006a*/ 	.short	(.L_376 - .L_375)
.L_375:
        /*006c*/ 	.word	0x00000000
        /*0070*/ 	.short	0x0008
        /*0072*/ 	.short	0x0040
        /*0074*/ 	.byte	0x00, 0xf0, 0x21, 0x00


	//----- nvinfo : EIATTR_KPARAM_INFO
	.align		4
.L_376:
        /*0078*/ 	.byte	0x04, 0x17
        /*007a*/ 	.short	(.L_378 - .L_377)
.L_377:
        /*007c*/ 	.word	0x00000000
        /*0080*/ 	.short	0x0007
        /*0082*/ 	.short	0x0038
        /*0084*/ 	.byte	0x00, 0xf0, 0x11, 0x00


	//----- nvinfo : EIATTR_KPARAM_INFO
	.align		4
.L_378:
        /*0088*/ 	.byte	0x04, 0x17
        /*008a*/ 	.short	(.L_380 - .L_379)
.L_379:
        /*008c*/ 	.word	0x00000000
        /*0090*/ 	.short	0x0006
        /*0092*/ 	.short	0x0030
        /*0094*/ 	.byte	0x00, 0xf0, 0x21, 0x00


	//----- nvinfo : EIATTR_KPARAM_INFO
	.align		4
.L_380:
        /*0098*/ 	.byte	0x04, 0x17
        /*009a*/ 	.short	(.L_382 - .L_381)
.L_381:
        /*009c*/ 	.word	0x00000000
        /*00a0*/ 	.short	0x0005
        /*00a2*/ 	.short	0x0028
        /*00a4*/ 	.byte	0x00, 0xf0, 0x21, 0x00


	//----- nvinfo : EIATTR_KPARAM_INFO
	.align		4
.L_382:
        /*00a8*/ 	.byte	0x04, 0x17
        /*00aa*/ 	.short	(.L_384 - .L_383)
.L_383:
        /*00ac*/ 	.word	0x00000000
        /*00b0*/ 	.short	0x0004
        /*00b2*/ 	.short	0x0020
        /*00b4*/ 	.byte	0x00, 0xf0, 0x21, 0x00


	//----- nvinfo : EIATTR_KPARAM_INFO
	.align		4
.L_384:
        /*00b8*/ 	.byte	0x04, 0x17
        /*00ba*/ 	.short	(.L_386 - .L_385)
.L_385:
        /*00bc*/ 	.word	0x00000000
        /*00c0*/ 	.short	0x0003
        /*00c2*/ 	.short	0x0018
        /*00c4*/ 	.byte	0x00, 0xf0, 0x21, 0x00


	//----- nvinfo : EIATTR_KPARAM_INFO
	.align		4
.L_386:
        /*00c8*/ 	.byte	0x04, 0x17
        /*00ca*/ 	.short	(.L_388 - .L_387)
.L_387:
        /*00cc*/ 	.word	0x00000000
        /*00d0*/ 	.short	0x0002
        /*00d2*/ 	.short	0x0010
        /*00d4*/ 	.byte	0x00, 0xf0, 0x21, 0x00


	//----- nvinfo : EIATTR_KPARAM_INFO
	.align		4
.L_388:
        /*00d8*/ 	.byte	0x04, 0x17
        /*00da*/ 	.short	(.L_390 - .L_389)
.L_389:
        /*00dc*/ 	.word	0x00000000
        /*00e0*/ 	.short	0x0001
        /*00e2*/ 	.short	0x0008
        /*00e4*/ 	.byte	0x00, 0xf0, 0x21, 0x00


	//----- nvinfo : EIATTR_KPARAM_INFO
	.align		4
.L_390:
        /*00e8*/ 	.byte	0x04, 0x17
        /*00ea*/ 	.short	(.L_392 - .L_391)
.L_391:
        /*00ec*/ 	.word	0x00000000
        /*00f0*/ 	.short	0x0000
        /*00f2*/ 	.short	0x0000
        /*00f4*/ 	.byte	0x00, 0xf0, 0x21, 0x00


	//----- nvinfo : EIATTR_SPARSE_MMA_MASK
	.align		4
.L_392:
        /*00f8*/ 	.byte	0x03, 0x50
        /*00fa*/ 	.short	0x0000


	//----- nvinfo : EIATTR_MAXREG_COUNT
	.align		4
        /*00fc*/ 	.byte	0x03, 0x1b
        /*00fe*/ 	.short	0x00ff


	//----- nvinfo : EIATTR_NUM_BARRIERS
	.align		4
        /*0100*/ 	.byte	0x02, 0x4c
        /*0102*/ 	.byte	0x01
	.zero		1


	//----- nvinfo : EIATTR_MERCURY_ISA_VERSION
	.align		4
        /*0104*/ 	.byte	0x03, 0x5f
        /*0106*/ 	.short	0x0101


	//----- nvinfo : EIATTR_COOP_GROUP_MASK_REGIDS
	.align		4
        /*0108*/ 	.byte	0x04, 0x29
        /*010a*/ 	.short	(.L_394 - .L_393)


	//   ....[0]....
.L_393:
        /*010c*/ 	.word	0xffffffff


	//   ....[1]....
        /*0110*/ 	.word	0xffffffff


	//   ....[2]....
        /*0114*/ 	.word	0xffffffff


	//   ....[3]....
        /*0118*/ 	.word	0xffffffff


	//   ....[4]....
        /*011c*/ 	.word	0xffffffff


	//   ....[5]....
        /*0120*/ 	.word	0xffffffff


	//   ....[6]....
        /*0124*/ 	.word	0xffffffff


	//   ....[7]....
        /*0128*/ 	.word	0xffffffff


	//   ....[8]....
        /*012c*/ 	.word	0xffffffff


	//   ....[9]....
        /*0130*/ 	.word	0xffffffff


	//----- nvinfo : EIATTR_COOP_GROUP_INSTR_OFFSETS
	.align		4
.L_394:
        /*0134*/ 	.byte	0x04, 0x28
        /*0136*/ 	.short	(.L_396 - .L_395)


	//   ....[0]....
.L_395:
        /*0138*/ 	.word	0x000008e0


	//   ....[1]....
        /*013c*/ 	.word	0x00000900


	//   ....[2]....
        /*0140*/ 	.word	0x00000950


	//   ....[3]....
        /*0144*/ 	.word	0x00000960


	//   ....[4]....
        /*0148*/ 	.word	0x000009c0


	//   ....[5]....
        /*014c*/ 	.word	0x000009d0


	//   ....[6]....
        /*0150*/ 	.word	0x00000a20


	//   ....[7]....
        /*0154*/ 	.word	0x00000a30


	//   ....[8]....
        /*0158*/ 	.word	0x00000a80


	//   ....[9]....
        /*015c*/ 	.word	0x00000a90


	//----- nvinfo : EIATTR_EXIT_INSTR_OFFSETS
	.align		4
.L_396:
        /*0160*/ 	.byte	0x04, 0x1c
        /*0162*/ 	.short	(.L_398 - .L_397)


	//   ....[0]....
.L_397:
        /*0164*/ 	.word	0x000000d0


	//   ....[1]....
        /*0168*/ 	.word	0x00000330


	//   ....[2]....
        /*016c*/ 	.word	0x00000e00


	//   ....[3]....
        /*0170*/ 	.word	0x00001560


	//   ....[4]....
        /*0174*/ 	.word	0x000016a0


	//----- nvinfo : EIATTR_CRS_STACK_SIZE
	.align		4
.L_398:
        /*0178*/ 	.byte	0x04, 0x1e
        /*017a*/ 	.short	(.L_400 - .L_399)
.L_399:
        /*017c*/ 	.word	0x00000000


	//----- nvinfo : EIATTR_CBANK_PARAM_SIZE
	.align		4
.L_400:
        /*0180*/ 	.byte	0x03, 0x19
        /*0182*/ 	.short	0x0078


	//----- nvinfo : EIATTR_PARAM_CBANK
	.align		4
        /*0184*/ 	.byte	0x04, 0x0a
        /*0186*/ 	.short	(.L_402 - .L_401)
	.align		4
.L_401:
        /*0188*/ 	.word	index@(.nv.constant0._ZN17fastertransformer20topk_stage2_samplingIfLi128ELi8EEEvPKiPT_PiS5_PbPfS7_iS2_fPKfP17curandStateXORWOWS2_iPKb)
        /*018c*/ 	.short	0x0210
        /*018e*/ 	.short	0x0078


	//----- nvinfo : EIATTR_SW_WAR
	.align		4
.L_402:
        /*0190*/ 	.byte	0x04, 0x36
        /*0192*/ 	.short	(.L_404 - .L_403)
.L_403:
        /*0194*/ 	.word	0x00000008
.L_404:


//--------------------- .nv.info._ZN17fastertransformer11topk_stage1IfLi128ELi8EEEvPKT_PS1_PiS4_PKbiPKiiS9_S7_ --------------------------
	.section	.nv.info._ZN17fastertransformer11topk_stage1IfLi128ELi8EEEvPKT_PS1_PiS4_PKbiPKiiS9_S7_,"",@"SHT_CUDA_INFO"
	.sectionflags	@""
	.align	4


	//----- nvinfo : EIATTR_CUDA_API_VERSION
	.align		4
        /*0000*/ 	.byte	0x04, 0x37
        /*0002*/ 	.short	(.L_406 - .L_405)
.L_405:
        /*0004*/ 	.word	0x00000082


	//----- nvinfo : EIATTR_KPARAM_INFO
	.align		4
.L_406:
        /*0008*/ 	.byte	0x04, 0x17
        /*000a*/ 	.short	(.L_408 - .L_407)
.L_407:
        /*000c*/ 	.word	0x00000000
        /*0010*/ 	.short	0x0009
        /*0012*/ 	.short	0x0048
        /*0014*/ 	.byte	0x00, 0xf0, 0x21, 0x00


	//----- nvinfo : EIATTR_KPARAM_INFO
	.align		4
.L_408:
        /*0018*/ 	.byte	0x04, 0x17
        /*001a*/ 	.short	(.L_410 - .L_409)
.L_409:
        /*001c*/ 	.word	0x00000000
        /*0020*/ 	.short	0x0008
        /*0022*/ 	.short	0x0040
        /*0024*/ 	.byte	0x00, 0xf0, 0x21, 0x00


	//----- nvinfo : EIATTR_KPARAM_INFO
	.align		4
.L_410:
        /*0028*/ 	.byte	0x04, 0x17
        /*002a*/ 	.short	(.L_412 - .L_411)
.L_411:
        /*002c*/ 	.word	0x00000000
        /*0030*/ 	.short	0x0007
        /*0032*/ 	.short	0x0038
        /*0034*/ 	.byte	0x00, 0xf0, 0x11, 0x00


	//----- nvinfo : EIATTR_KPARAM_INFO
	.align		4
.L_412:
        /*0038*/ 	.byte	0x04, 0x17
        /*003a*/ 	.short	(.L_414 - .L_413)
.L_413:
        /*003c*/ 	.word	0x00000000
        /*0040*/ 	.short	0x0006
        /*0042*/ 	.short	0x0030
        /*0044*/ 	.byte	0x00, 0xf0, 0x21, 0x00


	//----- nvinfo : EIATTR_KPARAM_INFO
	.align		4
.L_414:
        /*0048*/ 	.byte	0x04, 0x17
        /*004a*/ 	.short	(.L_416 - .L_415)
.L_415:
        /*004c*/ 	.word	0x00000000
        /*0050*/ 	.short	0x0005
        /*0052*/ 	.short	0x0028
        /*0054*/ 	.byte	0x00, 0xf0, 0x11, 0x00


	//----- nvinfo : EIATTR_KPARAM_INFO
	.align		4
.L_416:
        /*0058*/ 	.byte	0x04, 0x17
        /*005a*/ 	.short	(.L_418 - .L_417)
.L_417:
        /*005c*/ 	.word	0x00000000
        /*0060*/ 	.short	0x0004
        /*0062*/ 	.short	0x0020
        /*0064*/ 	.byte	0x00, 0xf0, 0x21, 0x00


	//----- nvinfo : EIATTR_KPARAM_INFO
	.align		4
.L_418:
        /*0068*/ 	.byte	0x04, 0x17
        /*006a*/ 	.short	(.L_420 - .L_419)
.L_419:
        /*006c*/ 	.word	0x00000000
        /*0070*/ 	.short	0x0003
        /*0072*/ 	.short	0x0018
        /*0074*/ 	.byte	0x00, 0xf0, 0x21, 0x00


	//----- nvinfo : EIATTR_KPARAM_INFO
	.align		4
.L_420:
        /*0078*/ 	.byte	0x04, 0x17
        /*007a*/ 	.short	(.L_422 - .L_421)
.L_421:
        /*007c*/ 	.word	0x00000000
        /*0080*/ 	.short	0x0002
        /*0082*/ 	.short	0x0010
        /*0084*/ 	.byte	0x00, 0xf0, 0x21, 0x00


	//----- nvinfo : EIATTR_KPARAM_INFO
	.align		4
.L_422:
        /*0088*/ 	.byte	0x04, 0x17
        /*008a*/ 	.short	(.L_424 - .L_423)
.L_423:
        /*008c*/ 	.word	0x00000000
        /*0090*/ 	.short	0x0001
        /*0092*/ 	.short	0x0008
        /*0094*/ 	.byte	0x00, 0xf0, 0x21, 0x00


	//----- nvinfo : EIATTR_KPARAM_INFO
	.align		4
.L_424:
        /*0098*/ 	.byte	0x04, 0x17
        /*009a*/ 	.short	(.L_426 - .L_425)
.L_425:
        /*009c*/ 	.word	0x00000000
        /*00a0*/ 	.short	0x0000
        /*00a2*/ 	.short	0x0000
        /*00a4*/ 	.byte	0x00, 0xf0, 0x21, 0x00


	//----- nvinfo : EIATTR_SPARSE_MMA_MASK
	.align		4
.L_426:
        /*00a8*/ 	.byte	0x03, 0x50
        /*00aa*/ 	.short	0x0000


	//----- nvinfo : EIATTR_MAXREG_COUNT
	.align		4
        /*00ac*/ 	.byte	0x03, 0x1b
        /*00ae*/ 	.short	0x00ff


	//----- nvinfo : EIATTR_NUM_BARRIERS
	.align		4
        /*00b0*/ 	.byte	0x02, 0x4c
        /*00b2*/ 	.byte	0x01
	.zero		1


	//----- nvinfo : EIATTR_MERCURY_ISA_VERSION
	.align		4
        /*00b4*/ 	.byte	0x03, 0x5f
        /*00b6*/ 	.short	0x0101


	//----- nvinfo : EIATTR_COOP_GROUP_MASK_REGIDS
	.align		4
        /*00b8*/ 	.byte	0x04, 0x29
        /*00ba*/ 	.short	(.L_428 - .L_427)


	//   ....[0]....
.L_427:
        /*00bc*/ 	.word	0xffffffff


	//   ....[1]....
        /*00c0*/ 	.word	0xffffffff


	//   ....[2]....
        /*00c4*/ 	.word	0xffffffff


	//   ....[3]....
        /*00c8*/ 	.word	0xffffffff


	//   ....[4]....
        /*00cc*/ 	.word	0xffffffff


	//   ....[5]....
        /*00d0*/ 	.word	0xffffffff


	//   ....[6]....
        /*00d4*/ 	.word	0xffffffff


	//   ....[7]....
        /*00d8*/ 	.word	0xffffffff


	//   ....[8]....
        /*00dc*/ 	.word	0xffffffff


	//   ....[9]....
        /*00e0*/ 	.word	0xffffffff


	//----- nvinfo : EIATTR_COOP_GROUP_INSTR_OFFSETS
	.align		4
.L_428:
        /*00e4*/ 	.byte	0x04, 0x28
        /*00e6*/ 	.short	(.L_430 - .L_429)


	//   ....[0]....
.L_429:
        /*00e8*/ 	.word	0x00000d60


	//   ....[1]....
        /*00ec*/ 	.word	0x00000d80


	//   ....[2]....
        /*00f0*/ 	.word	0x00000dd0


	//   ....[3]....
        /*00f4*/ 	.word	0x00000de0


	//   ....[4]....
        /*00f8*/ 	.word	0x00000e40


	//   ....[5]....
        /*00fc*/ 	.word	0x00000e50


	//   ....[6]....
        /*0100*/ 	.word	0x00000eb0


	//   ....[7]....
        /*0104*/ 	.word	0x00000ec0


	//   ....[8]....
        /*0108*/ 	.word	0x00000f20


	//   ....[9]....
        /*010c*/ 	.word	0x00000f30


	//----- nvinfo : EIATTR_EXIT_INSTR_OFFSETS
	.align		4
.L_430:
        /*0110*/ 	.byte	0x04, 0x1c
        /*0112*/ 	.short	(.L_432 - .L_431)


	//   ....[0]....
.L_431:
        /*0114*/ 	.word	0x000000e0


	//   ....[1]....
        /*0118*/ 	.word	0x000002c0


	//   ....[2]....
        /*011c*/ 	.word	0x00000370


	//   ....[3]....
        /*0120*/ 	.word	0x00000430


	//   ....[4]....
        /*0124*/ 	.word	0x00000860


	//   ....[5]....
        /*0128*/ 	.word	0x000011c0


	//----- nvinfo : EIATTR_CRS_STACK_SIZE
	.align		4
.L_432:
        /*012c*/ 	.byte	0x04, 0x1e
        /*012e*/ 	.short	(.L_434 - .L_433)
.L_433:
        /*0130*/ 	.word	0x00000000


	//----- nvinfo : EIATTR_CBANK_PARAM_SIZE
	.align		4
.L_434:
        /*0134*/ 	.byte	0x03, 0x19
        /*0136*/ 	.short	0x0050


	//----- nvinfo : EIATTR_PARAM_CBANK
	.align		4
        /*0138*/ 	.byte	0x04, 0x0a
        /*013a*/ 	.short	(.L_436 - .L_435)
	.align		4
.L_435:
        /*013c*/ 	.word	index@(.nv.constant0._ZN17fastertransformer11topk_stage1IfLi128ELi8EEEvPKT_PS1_PiS4_PKbiPKiiS9_S7_)
        /*0140*/ 	.short	0x0210
        /*0142*/ 	.short	0x0050


	//----- nvinfo : EIATTR_SW_WAR
	.align		4
.L_436:
        /*0144*/ 	.byte	0x04, 0x36
        /*0146*/ 	.short	(.L_438 - .L_437)
.L_437:
        /*0148*/ 	.word	0x00000008
.L_438:


//--------------------- .nv.info._ZN17fastertransformer14addBiasEndMaskI6__halfEEvPT_PKS2_PKiPKbii --------------------------
	.section	.nv.info._ZN17fastertransformer14addBiasEndMaskI6__halfEEvPT_PKS2_PKiPKbii,"",@"SHT_CUDA_INFO"
	.sectionflags	@""
	.align	4


	//----- nvinfo : EIATTR_CUDA_API_VERSION
	.align		4
        /*0000*/ 	.byte	0x04, 0x37
        /*0002*/ 	.short	(.L_440 - .L_439)
.L_439:
        /*0004*/ 	.word	0x00000082


	//----- nvinfo : EIATTR_KPARAM_INFO
	.align		4
.L_440:
        /*0008*/ 	.byte	0x04, 0x17
        /*000a*/ 	.short	(.L_442 - .L_441)
.L_441:
        /*000c*/ 	.word	0x00000000
        /*0010*/ 	.short	0x0005
        /*0012*/ 	.short	0x0024
        /*0014*/ 	.byte	0x00, 0xf0, 0x11, 0x00


	//----- nvinfo : EIATTR_KPARAM_INFO
	.align		4
.L_442:
        /*0018*/ 	.byte	0x04, 0x17
        /*001a*/ 	.short	(.L_444 - .L_443)
.L_443:
        /*001c*/ 	.word	0x00000000
        /*0020*/ 	.short	0x0004
        /*0022*/ 	.short	0x0020
        /*0024*/ 	.byte	0x00, 0xf0, 0x11, 0x00


	//----- nvinfo : EIATTR_KPARAM_INFO
	.align		4
.L_444:
        /*0028*/ 	.byte	0x04, 0x17
        /*002a*/ 	.short	(.L_446 - .L_445)
.L_445:
        /*002c*/ 	.word	0x00000000
        /*0030*/ 	.short	0x0003
        /*0032*/ 	.short	0x0018
        /*0034*/ 	.byte	0x00, 0xf0, 0x21, 0x00


	//----- nvinfo : EIATTR_KPARAM_INFO
	.align		4
.L_446:
        /*0038*/ 	.byte	0x04, 0x17
        /*003a*/ 	.short	(.L_448 - .L_447)
.L_447:
        /*003c*/ 	.word	0x00000000
        /*0040*/ 	.short	0x0002
        /*0042*/ 	.short	0x0010
        /*0044*/ 	.byte	0x00, 0xf0, 0x21, 0x00


	//----- nvinfo : EIATTR_KPARAM_INFO
	.align		4
.L_448:
        /*0048*/ 	.byte	0x04, 0x17
        /*004a*/ 	.short	(.L_450 - .L_449)
.L_449:
        /*004c*/ 	.word	0x00000000
        /*0050*/ 	.short	0x0001
        /*0052*/ 	.short	0x0008
        /*0054*/ 	.byte	0x00, 0xf0, 0x21, 0x00


	//----- nvinfo : EIATTR_KPARAM_INFO
	.align		4
.L_450:
        /*0058*/ 	.byte	0x04, 0x17
        /*005a*/ 	.short	(.L_452 - .L_451)
.L_451:
        /*005c*/ 	.word	0x00000000
        /*0060*/ 	.short	0x0000
        /*0062*/ 	.short	0x0000
        /*0064*/ 	.byte	0x00, 0xf0, 0x21, 0x00


	//----- nvinfo : EIATTR_SPARSE_MMA_MASK
	.align		4
.L_452:
        /*0068*/ 	.byte	0x03, 0x50
        /*006a*/ 	.short	0x0000


	//----- nvinfo : EIATTR_MAXREG_COUNT
	.align		4
        /*006c*/ 	.byte	0x03, 0x1b
        /*006e*/ 	.short	0x00ff


	//----- nvinfo : EIATTR_MERCURY_ISA_VERSION
	.align		4
        /*0070*/ 	.byte	0x03, 0x5f
        /*0072*/ 	.short	0x0101


	//----- nvinfo : EIATTR_EXIT_INSTR_OFFSETS
	.align		4
        /*0074*/ 	.byte	0x04, 0x1c
        /*0076*/ 	.short	(.L_454 - .L_453)


	//   ....[0]....
.L_453:
        /*0078*/ 	.word	0x000000e0


	//   ....[1]....
        /*007c*/ 	.word	0x00000280


	//   ....[2]....
        /*0080*/ 	.word	0x00000400


	//   ....[3]....
        /*0084*/ 	.word	0x000004c0


	//----- nvinfo : EIATTR_CRS_STACK_SIZE
	.align		4
.L_454:
        /*0088*/ 	.byte	0x04, 0x1e
        /*008a*/ 	.short	(.L_456 - .L_455)
.L_455:
        /*008c*/ 	.word	0x00000000


	//----- nvinfo : EIATTR_CBANK_PARAM_SIZE
	.align		4
.L_456:
        /*0090*/ 	.byte	0x03, 0x19
        /*0092*/ 	.short	0x0028


	//----- nvinfo : EIATTR_PARAM_CBANK
	.align		4
        /*0094*/ 	.byte	0x04, 0x0a
        /*0096*/ 	.short	(.L_458 - .L_457)
	.align		4
.L_457:
        /*0098*/ 	.word	index@(.nv.constant0._ZN17fastertransformer14addBiasEndMaskI6__halfEEvPT_PKS2_PKiPKbii)
        /*009c*/ 	.short	0x0210
        /*009e*/ 	.short	0x0028


	//----- nvinfo : EIATTR_SW_WAR
	.align		4
.L_458:
        /*00a0*/ 	.byte	0x04, 0x36
        /*00a2*/ 	.short	(.L_460 - .L_459)
.L_459:
        /*00a4*/ 	.word	0x00000008
.L_460:


//--------------------- .nv.info._ZN17fastertransformer14addBiasEndMaskIfEEvPT_PKS1_PKiPKbii --------------------------
	.section	.nv.info._ZN17fastertransformer14addBiasEndMaskIfEEvPT_PKS1_PKiPKbii,"",@"SHT_CUDA_INFO"
	.sectionflags	@""
	.align	4


	//----- nvinfo : EIATTR_CUDA_API_VERSION
	.align		4
        /*0000*/ 	.byte	0x04, 0x37
        /*0002*/ 	.short	(.L_462 - .L_461)
.L_461:
        /*0004*/ 	.word	0x00000082


	//----- nvinfo : EIATTR_KPARAM_INFO
	.align		4
.L_462:
        /*0008*/ 	.byte	0x04, 0x17
        /*000a*/ 	.short	(.L_464 - .L_463)
.L_463:
        /*000c*/ 	.word	0x00000000
        /*0010*/ 	.short	0x0005
        /*0012*/ 	.short	0x0024
        /*0014*/ 	.byte	0x00, 0xf0, 0x11, 0x00


	//----- nvinfo : EIATTR_KPARAM_INFO
	.align		4
.L_464:
        /*0018*/ 	.byte	0x04, 0x17
        /*001a*/ 	.short	(.L_466 - .L_465)
.L_465:
        /*001c*/ 	.word	0x00000000
        /*0020*/ 	.short	0x0004
        /*0022*/ 	.short	0x0020
        /*0024*/ 	.byte	0x00, 0xf0, 0x11, 0x00


	//----- nvinfo : EIATTR_KPARAM_INFO
	.align		4
.L_466:
        /*0028*/ 	.byte	0x04, 0x17
        /*002a*/ 	.short	(.L_468 - .L_467)
.L_467:
        /*002c*/ 	.word	0x00000000
        /*0030*/ 	.short	0x0003
        /*0032*/ 	.short	0x0018
        /*0034*/ 	.byte	0x00, 0xf0, 0x21, 0x00


	//----- nvinfo : EIATTR_KPARAM_INFO
	.align		4
.L_468:
        /*0038*/ 	.byte	0x04, 0x17
        /*003a*/ 	.short	(.L_470 - .L_469)
.L_469:
        /*003c*/ 	.word	0x00000000
        /*0040*/ 	.short	0x0002
        /*0042*/ 	.short	0x0010
        /*0044*/ 	.byte	0x00, 0xf0, 0x21, 0x00


	//----- nvinfo : EIATTR_KPARAM_INFO
	.align		4
.L_470:
        /*0048*/ 	.byte	0x04, 0x17
        /*004a*/ 	.short	(.L_472 - .L_471)
.L_471:
        /*004c*/ 	.word	0x00000000
        /*0050*/ 	.short	0x0001
        /*0052*/ 	.short	0x0008
        /*0054*/ 	.byte	0x00, 0xf0, 0x21, 0x00


	//----- nvinfo : EIATTR_KPARAM_INFO
	.align		4
.L_472:
        /*0058*/ 	.byte	0x04, 0x17
        /*005a*/ 	.short	(.L_474 - .L_473)
.L_473:
        /*005c*/ 	.word	0x00000000
        /*0060*/ 	.short	0x0000
        /*0062*/ 	.short	0x0000
        /*0064*/ 	.byte	0x00, 0xf0, 0x21, 0x00


	//----- nvinfo : EIATTR_SPARSE_MMA_MASK
	.align		4
.L_474:
        /*0068*/ 	.byte	0x03, 0x50
        /*006a*/ 	.short	0x0000


	//----- nvinfo : EIATTR_MAXREG_COUNT
	.align		4
        /*006c*/ 	.byte	0x03, 0x1b
        /*006e*/ 	.short	0x00ff


	//----- nvinfo : EIATTR_MERCURY_ISA_VERSION
	.align		4
        /*0070*/ 	.byte	0x03, 0x5f
        /*0072*/ 	.short	0x0101


	//----- nvinfo : EIATTR_EXIT_INSTR_OFFSETS
	.align		4
        /*0074*/ 	.byte	0x04, 0x1c
        /*0076*/ 	.short	(.L_476 - .L_475)


	//   ....[0]....
.L_475:
        /*0078*/ 	.word	0x000000e0


	//   ....[1]....
        /*007c*/ 	.word	0x00000240


	//   ....[2]....
        /*0080*/ 	.word	0x000003c0


	//   ....[3]....
        /*0084*/ 	.word	0x00000480


	//----- nvinfo : EIATTR_CRS_STACK_SIZE
	.align		4
.L_476:
        /*0088*/ 	.byte	0x04, 0x1e
        /*008a*/ 	.short	(.L_478 - .L_477)
.L_477:
        /*008c*/ 	.word	0x00000000


	//----- nvinfo : EIATTR_CBANK_PARAM_SIZE
	.align		4
.L_478:
        /*0090*/ 	.byte	0x03, 0x19
        /*0092*/ 	.short	0x0028


	//----- nvinfo : EIATTR_PARAM_CBANK
	.align		4
        /*0094*/ 	.byte	0x04, 0x0a
        /*0096*/ 	.short	(.L_480 - .L_479)
	.align		4
.L_479:
        /*0098*/ 	.word	index@(.nv.constant0._ZN17fastertransformer14addBiasEndMaskIfEEvPT_PKS1_PKiPKbii)
        /*009c*/ 	.short	0x0210
        /*009e*/ 	.short	0x0028


	//----- nvinfo : EIATTR_SW_WAR
	.align		4
.L_480:
        /*00a0*/ 	.byte	0x04, 0x36
        /*00a2*/ 	.short	(.L_482 - .L_481)
.L_481:
        /*00a4*/ 	.word	0x00000008
.L_482:


//--------------------- .nv.info._ZN17fastertransformer21curandBatchInitializeEP17curandStateXORWOWiPKy --------------------------
	.section	.nv.info._ZN17fastertransformer21curandBatchInitializeEP17curandStateXORWOWiPKy,"",@"SHT_CUDA_INFO"
	.sectionflags	@""
	.align	4


	//----- nvinfo : EIATTR_CUDA_API_VERSION
	.align		4
        /*0000*/ 	.byte	0x04, 0x37
        /*0002*/ 	.short	(.L_484 - .L_483)
.L_483:
        /*0004*/ 	.word	0x00000082


	//----- nvinfo : EIATTR_KPARAM_INFO
	.align		4
.L_484:
        /*0008*/ 	.byte	0x04, 0x17
        /*000a*/ 	.short	(.L_486 - .L_485)
.L_485:
        /*000c*/ 	.word	0x00000000
        /*0010*/ 	.short	0x0002
        /*0012*/ 	.short	0x0010
        /*0014*/ 	.byte	0x00, 0xf0, 0x21, 0x00


	//----- nvinfo : EIATTR_KPARAM_INFO
	.align		4
.L_486:
        /*0018*/ 	.byte	0x04, 0x17
        /*001a*/ 	.short	(.L_488 - .L_487)
.L_487:
        /*001c*/ 	.word	0x00000000
        /*0020*/ 	.short	0x0001
        /*0022*/ 	.short	0x0008
        /*0024*/ 	.byte	0x00, 0xf0, 0x11, 0x00


	//----- nvinfo : EIATTR_KPARAM_INFO
	.align		4
.L_488:
        /*0028*/ 	.byte	0x04, 0x17
        /*002a*/ 	.short	(.L_490 - .L_489)
.L_489:
        /*002c*/ 	.word	0x00000000
        /*0030*/ 	.short	0x0000
        /*0032*/ 	.short	0x0000
        /*0034*/ 	.byte	0x00, 0xf0, 0x21, 0x00


	//----- nvinfo : EIATTR_SPARSE_MMA_MASK
	.align		4
.L_490:
        /*0038*/ 	.byte	0x03, 0x50
        /*003a*/ 	.short	0x0000


	//----- nvinfo : EIATTR_MAXREG_COUNT
	.align		4
        /*003c*/ 	.byte	0x03, 0x1b
        /*003e*/ 	.short	0x00ff


	//----- nvinfo : EIATTR_MERCURY_ISA_VERSION
	.align		4
        /*0040*/ 	.byte	0x03, 0x5f
        /*0042*/ 	.short	0x0101


	//----- nvinfo : EIATTR_EXIT_INSTR_OFFSETS
	.align		4
        /*0044*/ 	.byte	0x04, 0x1c
        /*0046*/ 	.short	(.L_492 - .L_491)


	//   ....[0]....
.L_491:
        /*0048*/ 	.word	0x00000070


	//   ....[1]....
        /*004c*/ 	.word	0x000001e0


	//----- nvinfo : EIATTR_CBANK_PARAM_SIZE
	.align		4
.L_492:
        /*0050*/ 	.byte	0x03, 0x19
        /*0052*/ 	.short	0x0018


	//----- nvinfo : EIATTR_PARAM_CBANK
	.align		4
        /*0054*/ 	.byte	0x04, 0x0a
        /*0056*/ 	.short	(.L_494 - .L_493)
	.align		4
.L_493:
        /*0058*/ 	.word	index@(.nv.constant0._ZN17fastertransformer21curandBatchInitializeEP17curandStateXORWOWiPKy)
        /*005c*/ 	.short	0x0210
        /*005e*/ 	.short	0x0018


	//----- nvinfo : EIATTR_SW_WAR
	.align		4
.L_494:
        /*0060*/ 	.byte	0x04, 0x36
        /*0062*/ 	.short	(.L_496 - .L_495)
.L_495:
        /*0064*/ 	.word	0x00000008
.L_496:


//--------------------- .nv.info._ZN17fastertransformer16curandInitializeEP17curandStateXORWOWiy --------------------------
	.section	.nv.info._ZN17fastertransformer16curandInitializeEP17curandStateXORWOWiy,"",@"SHT_CUDA_INFO"
	.sectionflags	@""
	.align	4


	//----- nvinfo : EIATTR_CUDA_API_VERSION
	.align		4
        /*0000*/ 	.byte	0x04, 0x37
        /*0002*/ 	.short	(.L_498 - .L_497)
.L_497:
        /*0004*/ 	.word	0x00000082


	//----- nvinfo : EIATTR_KPARAM_INFO
	.align		4
.L_498:
        /*0008*/ 	.byte	0x04, 0x17
        /*000a*/ 	.short	(.L_500 - .L_499)
.L_499:
        /*000c*/ 	.word	0x00000000
        /*0010*/ 	.short	0x0002
        /*0012*/ 	.short	0x0010
        /*0014*/ 	.byte	0x00, 0xf0, 0x21, 0x00


	//----- nvinfo : EIATTR_KPARAM_INFO
	.align		4
.L_500:
        /*0018*/ 	.byte	0x04, 0x17
        /*001a*/ 	.short	(.L_502 - .L_501)
.L_501:
        /*001c*/ 	.word	0x00000000
        /*0020*/ 	.short	0x0001
        /*0022*/ 	.short	0x0008
        /*0024*/ 	.byte	0x00, 0xf0, 0x11, 0x00


	//----- nvinfo : EIATTR_KPARAM_INFO
	.align		4
.L_502:
        /*0028*/ 	.byte	0x04, 0x17
        /*002a*/ 	.short	(.L_504 - .L_503)
.L_503:
        /*002c*/ 	.word	0x00000000
        /*0030*/ 	.short	0x0000
        /*0032*/ 	.short	0x0000
        /*0034*/ 	.byte	0x00, 0xf0, 0x21, 0x00


	//----- nvinfo : EIATTR_SPARSE_MMA_MASK
	.align		4
.L_504:
        /*0038*/ 	.byte	0x03, 0x50
        /*003a*/ 	.short	0x0000


	//----- nvinfo : EIATTR_MAXREG_COUNT
	.align		4
        /*003c*/ 	.byte	0x03, 0x1b
        /*003e*/ 	.short	0x00ff


	//----- nvinfo : EIATTR_MERCURY_ISA_VERSION
	.align		4
        /*0040*/ 	.byte	0x03, 0x5f
        /*0042*/ 	.short	0x0101


	//----- nvinfo : EIATTR_EXIT_INSTR_OFFSETS
	.align		4
        /*0044*/ 	.byte	0x04, 0x1c
        /*0046*/ 	.short	(.L_506 - .L_505)


	//   ....[0]....
.L_505:
        /*0048*/ 	.word	0x00000070


	//   ....[1]....
        /*004c*/ 	.word	0x000001c0


	//----- nvinfo : EIATTR_CBANK_PARAM_SIZE
	.align		4
.L_506:
        /*0050*/ 	.byte	0x03, 0x19
        /*0052*/ 	.short	0x0018


	//----- nvinfo : EIATTR_PARAM_CBANK
	.align		4
        /*0054*/ 	.byte	0x04, 0x0a
        /*0056*/ 	.short	(.L_508 - .L_507)
	.align		4
.L_507:
        /*0058*/ 	.word	index@(.nv.constant0._ZN17fastertransformer16curandInitializeEP17curandStateXORWOWiy)
        /*005c*/ 	.short	0x0210
        /*005e*/ 	.short	0x0018


	//----- nvinfo : EIATTR_SW_WAR
	.align		4
.L_508:
        /*0060*/ 	.byte	0x04, 0x36
        /*0062*/ 	.short	(.L_510 - .L_509)
.L_509:
        /*0064*/ 	.word	0x00000008
.L_510:


//--------------------- .nv.info._ZN3cub17CUB_300001_SM_9006detail11EmptyKernelIvEEvv --------------------------
	.section	.nv.info._ZN3cub17CUB_300001_SM_9006detail11EmptyKernelIvEEvv,"",@"SHT_CUDA_INFO"
	.sectionflags	@""
	.align	4


	//----- nvinfo : EIATTR_CUDA_API_VERSION
	.align		4
        /*0000*/ 	.byte	0x04, 0x37
        /*0002*/ 	.short	(.L_512 - .L_511)
.L_511:
        /*0004*/ 	.word	0x00000082


	//----- nvinfo : EIATTR_SPARSE_MMA_MASK
	.align		4
.L_512:
        /*0008*/ 	.byte	0x03, 0x50
        /*000a*/ 	.short	0x0000


	//----- nvinfo : EIATTR_MAXREG_COUNT
	.align		4
        /*000c*/ 	.byte	0x03, 0x1b
        /*000e*/ 	.short	0x00ff


	//----- nvinfo : EIATTR_MERCURY_ISA_VERSION
	.align		4
        /*0010*/ 	.byte	0x03, 0x5f
        /*0012*/ 	.short	0x0101


	//----- nvinfo : EIATTR_EXIT_INSTR_OFFSETS
	.align		4
        /*0014*/ 	.byte	0x04, 0x1c
        /*0016*/ 	.short	(.L_514 - .L_513)


	//   ....[0]....
.L_513:
        /*0018*/ 	.word	0x00000010


	//----- nvinfo : EIATTR_SW_WAR
	.align		4
.L_514:
        /*001c*/ 	.byte	0x04, 0x36
        /*001e*/ 	.short	(.L_516 - .L_515)
.L_515:
        /*0020*/ 	.word	0x00000008
.L_516:


//--------------------- .nv.callgraph             --------------------------
	.section	.nv.callgraph,"",@"SHT_CUDA_CALLGRAPH"
	.align	4
	.sectionentsize	8
	.align		4
        /*0000*/ 	.word	0x00000000
	.align		4
        /*0004*/ 	.word	0xffffffff
	.align		4
        /*0008*/ 	.word	0x00000000
	.align		4
        /*000c*/ 	.word	0xfffffffe
	.align		4
        /*0010*/ 	.word	0x00000000
	.align		4
        /*0014*/ 	.word	0xfffffffd
	.align		4
        /*0018*/ 	.word	0x00000000
	.align		4
        /*001c*/ 	.word	0xfffffffc


//--------------------- .nv.constant4             --------------------------
	.section	.nv.constant4,"a",@progbits
	.align	8
	.align		8
.nv.constant4:
        /*0000*/ 	.dword	precalc_xorwow_matrix
	.align		8
        /*0008*/ 	.dword	precalc_xorwow_offset_matrix
	.align		8
        /*0010*/ 	.dword	mrg32k3aM1
	.align		8
        /*0018*/ 	.dword	mrg32k3aM2
	.align		8
        /*0020*/ 	.dword	mrg32k3aM1SubSeq
	.align		8
        /*0028*/ 	.dword	mrg32k3aM2SubSeq
	.align		8
        /*0030*/ 	.dword	mrg32k3aM1Seq
	.align		8
        /*0038*/ 	.dword	mrg32k3aM2Seq
	.align		8
        /*0040*/ 	.dword	_ZN55_INTERNAL_0b8fb774_24_sampling_topk_kernels_cu_0e28dbac4cuda3std3__45__cpo5beginE
	.align		8
        /*0048*/ 	.dword	_ZN55_INTERNAL_0b8fb774_24_sampling_topk_kernels_cu_0e28dbac4cuda3std3__45__cpo3endE
	.align		8
        /*0050*/ 	.dword	_ZN55_INTERNAL_0b8fb774_24_sampling_topk_kernels_cu_0e28dbac4cuda3std3__45__cpo6cbeginE
	.align		8
        /*0058*/ 	.dword	_ZN55_INTERNAL_0b8fb774_24_sampling_topk_kernels_cu_0e28dbac4cuda3std3__45__cpo4cendE
	.align		8
        /*0060*/ 	.dword	_ZN55_INTERNAL_0b8fb774_24_sampling_topk_kernels_cu_0e28dbac4cuda3std3__45__cpo6rbeginE
	.align		8
        /*0068*/ 	.dword	_ZN55_INTERNAL_0b8fb774_24_sampling_topk_kernels_cu_0e28dbac4cuda3std3__45__cpo4rendE
	.align		8
        /*0070*/ 	.dword	_ZN55_INTERNAL_0b8fb774_24_sampling_topk_kernels_cu_0e28dbac4cuda3std3__45__cpo7crbeginE
	.align		8
        /*0078*/ 	.dword	_ZN55_INTERNAL_0b8fb774_24_sampling_topk_kernels_cu_0e28dbac4cuda3std3__45__cpo5crendE
	.align		8
        /*0080*/ 	.dword	_ZN55_INTERNAL_0b8fb774_24_sampling_topk_kernels_cu_0e28dbac4cuda3std3__457_GLOBAL__N__0b8fb774_24_sampling_topk_kernels_cu_0e28dbac6ignoreE
	.align		8
        /*0088*/ 	.dword	_ZN55_INTERNAL_0b8fb774_24_sampling_topk_kernels_cu_0e28dbac4cuda3std3__419piecewise_constructE
	.align		8
        /*0090*/ 	.dword	_ZN55_INTERNAL_0b8fb774_24_sampling_topk_kernels_cu_0e28dbac4cuda3std3__48in_placeE
	.align		8
        /*0098*/ 	.dword	_ZN55_INTERNAL_0b8fb774_24_sampling_topk_kernels_cu_0e28dbac4cuda3std3__420unreachable_sentinelE
	.align		8
        /*00a0*/ 	.dword	_ZN55_INTERNAL_0b8fb774_24_sampling_topk_kernels_cu_0e28dbac4cuda3std3__47nulloptE
	.align		8
        /*00a8*/ 	.dword	_ZN55_INTERNAL_0b8fb774_24_sampling_topk_kernels_cu_0e28dbac4cuda3std3__48unexpectE
	.align		8
        /*00b0*/ 	.dword	_ZN55_INTERNAL_0b8fb774_24_sampling_topk_kernels_cu_0e28dbac4cuda3std6ranges3__45__cpo4swapE
	.align		8
        /*00b8*/ 	.dword	_ZN55_INTERNAL_0b8fb774_24_sampling_topk_kernels_cu_0e28dbac4cuda3std6ranges3__45__cpo9iter_moveE
	.align		8
        /*00c0*/ 	.dword	_ZN55_INTERNAL_0b8fb774_24_sampling_topk_kernels_cu_0e28dbac4cuda3std6ranges3__45__cpo5beginE
	.align		8
        /*00c8*/ 	.dword	_ZN55_INTERNAL_0b8fb774_24_sampling_topk_kernels_cu_0e28dbac4cuda3std6ranges3__45__cpo3endE
	.align		8
        /*00d0*/ 	.dword	_ZN55_INTERNAL_0b8fb774_24_sampling_topk_kernels_cu_0e28dbac4cuda3std6ranges3__45__cpo6cbeginE
	.align		8
        /*00d8*/ 	.dword	_ZN55_INTERNAL_0b8fb774_24_sampling_topk_kernels_cu_0e28dbac4cuda3std6ranges3__45__cpo4cendE
	.align		8
        /*00e0*/ 	.dword	_ZN55_INTERNAL_0b8fb774_24_sampling_topk_kernels_cu_0e28dbac4cuda3std6ranges3__45__cpo7advanceE
	.align		8
        /*00e8*/ 	.dword	_ZN55_INTERNAL_0b8fb774_24_sampling_topk_kernels_cu_0e28dbac4cuda3std6ranges3__45__cpo9iter_swapE
	.align		8
        /*00f0*/ 	.dword	_ZN55_INTERNAL_0b8fb774_24_sampling_topk_kernels_cu_0e28dbac4cuda3std6ranges3__45__cpo4nextE
	.align		8
        /*00f8*/ 	.dword	_ZN55_INTERNAL_0b8fb774_24_sampling_topk_kernels_cu_0e28dbac4cuda3std6ranges3__45__cpo4prevE
	.align		8
        /*0100*/ 	.dword	_ZN55_INTERNAL_0b8fb774_24_sampling_topk_kernels_cu_0e28dbac4cuda3std6ranges3__45__cpo4dataE
	.align		8
        /*0108*/ 	.dword	_ZN55_INTERNAL_0b8fb774_24_sampling_topk_kernels_cu_0e28dbac4cuda3std6ranges3__45__cpo5cdataE
	.align		8
        /*0110*/ 	.dword	_ZN55_INTERNAL_0b8fb774_24_sampling_topk_kernels_cu_0e28dbac4cuda3std6ranges3__45__cpo4sizeE
	.align		8
        /*0118*/ 	.dword	_ZN55_INTERNAL_0b8fb774_24_sampling_topk_kernels_cu_0e28dbac4cuda3std6ranges3__45__cpo5ssizeE
	.align		8
        /*0120*/ 	.dword	_ZN55_INTERNAL_0b8fb774_24_sampling_topk_kernels_cu_0e28dbac4cuda3std6ranges3__45__cpo8distanceE
	.align		8
        /*0128*/ 	.dword	_ZN55_INTERNAL_0b8fb774_24_sampling_topk_kernels_cu_0e28dbac6thrust23THRUST_300001_SM_900_NS6system6detail10sequential3seqE
	.align		8
        /*0130*/ 	.dword	_ZN55_INTERNAL_0b8fb774_24_sampling_topk_kernels_cu_0e28dbac6thrust23THRUST_300001_SM_900_NS12placeholders2_1E
	.align		8
        /*0138*/ 	.dword	_ZN55_INTERNAL_0b8fb774_24_sampling_topk_kernels_cu_0e28dbac6thrust23THRUST_300001_SM_900_NS12placeholders2_2E
	.align		8
        /*0140*/ 	.dword	_ZN55_INTERNAL_0b8fb774_24_sampling_topk_kernels_cu_0e28dbac6thrust23THRUST_300001_SM_900_NS12placeholders2_3E
	.align		8
        /*0148*/ 	.dword	_ZN55_INTERNAL_0b8fb774_24_sampling_topk_kernels_cu_0e28dbac6thrust23THRUST_300001_SM_900_NS12placeholders2_4E
	.align		8
        /*0150*/ 	.dword	_ZN55_INTERNAL_0b8fb774_24_sampling_topk_kernels_cu_0e28dbac6thrust23THRUST_300001_SM_900_NS12placeholders2_5E
	.align		8
        /*0158*/ 	.dword	_ZN55_INTERNAL_0b8fb774_24_sampling_topk_kernels_cu_0e28dbac6thrust23THRUST_300001_SM_900_NS12placeholders2_6E
	.align		8
        /*0160*/ 	.dword	_ZN55_INTERNAL_0b8fb774_24_sampling_topk_kernels_cu_0e28dbac6thrust23THRUST_300001_SM_900_NS12placeholders2_7E
	.align		8
        /*0168*/ 	.dword	_ZN55_INTERNAL_0b8fb774_24_sampling_topk_kernels_cu_0e28dbac6thrust23THRUST_300001_SM_900_NS12placeholders2_8E
	.align		8
        /*0170*/ 	.dword	_ZN55_INTERNAL_0b8fb774_24_sampling_topk_kernels_cu_0e28dbac6thrust23THRUST_300001_SM_900_NS12placeholders2_9E
	.align		8
        /*0178*/ 	.dword	_ZN55_INTERNAL_0b8fb774_24_sampling_topk_kernels_cu_0e28dbac6thrust23THRUST_300001_SM_900_NS12placeholders3_10E


//--------------------- .nv.constant3             --------------------------
	.section	.nv.constant3,"a",@progbits
	.align	8
.nv.constant3:
	.type		__cr_lgamma_table,@object
	.size		__cr_lgamma_table,(.L_8 - __cr_lgamma_table)
__cr_lgamma_table:
        /*0000*/ 	.byte	0x00, 0x00, 0x00, 0x00, 0x00, 0x00, 0x00, 0x00, 0x00, 0x00, 0x00, 0x00, 0x00, 0x00, 0x00, 0x00
        /*0010*/ 	.byte	0xef, 0x39, 0xfa, 0xfe, 0x42, 0x2e, 0xe6, 0x3f, 0x02, 0x20, 0x2a, 0xfa, 0x0b, 0xab, 0xfc, 0x3f
        /*0020*/ 	.byte	0xf9, 0x2c, 0x92, 0x7c, 0xa7, 0x6c, 0x09, 0x40, 0xc9, 0x79, 0x44, 0x3c, 0x64, 0x26, 0x13, 0x40
        /*0030*/ 	.byte	0xca, 0x01, 0xcf, 0x3a, 0x27, 0x51, 0x1a, 0x40, 0x30, 0xcc, 0x2d, 0xf3, 0xe1, 0x0c, 0x21, 0x40
        /*0040*/ 	.byte	0x0d, 0xb7, 0xfc, 0x82, 0x8e, 0x35, 0x25, 0x40
.L_8:


//--------------------- .text._ZN17fastertransformer20topk_stage2_samplingI6__halfLi256ELi8EEEvPKiPT_PiS6_PbPfS8_iS3_fPKfP17curandStateXORWOWS3_iPKb --------------------------
	.section	.text._ZN17fastertransformer20topk_stage2_samplingI6__halfLi256ELi8EEEvPKiPT_PiS6_PbPfS8_iS3_fPKfP17curandStateXORWOWS3_iPKb,"ax",@progbits
	.align	128
        .global         _ZN17fastertransformer20topk_stage2_samplingI6__halfLi256ELi8EEEvPKiPT_PiS6_PbPfS8_iS3_fPKfP17curandStateXORWOWS3_iPKb
        .type           _ZN17fastertransformer20topk_stage2_samplingI6__halfLi256ELi8EEEvPKiPT_PiS6_PbPfS8_iS3_fPKfP17curandStateXORWOWS3_iPKb,@function
        .size           _ZN17fastertransformer20topk_stage2_samplingI6__halfLi256ELi8EEEvPKiPT_PiS6_PbPfS8_iS3_fPKfP17curandStateXORWOWS3_iPKb,(.L_x_167 - _ZN17fastertransformer20topk_stage2_samplingI6__halfLi256ELi8EEEvPKiPT_PiS6_PbPfS8_iS3_fPKfP17curandStateXORWOWS3_iPKb)
        .other          _ZN17fastertransformer20topk_stage2_samplingI6__halfLi256ELi8EEEvPKiPT_PiS6_PbPfS8_iS3_fPKfP17curandStateXORWOWS3_iPKb,@"STO_CUDA_ENTRY STV_DEFAULT"
_ZN17fastertransformer20topk_stage2_samplingI6__halfLi256ELi8EEEvPKiPT_PiS6_PbPfS8_iS3_fPKfP17curandStateXORWOWS3_iPKb:
.text._ZN17fastertransformer20topk_stage2_samplingI6__halfLi256ELi8EEEvPKiPT_PiS6_PbPfS8_iS3_fPKfP17curandStateXORWOWS3_iPKb:
[----:B------:R-:W-:Y:S08]  /*0000*/  LDC R1, c[0x0][0x28] ;  /* 0x00000a00ff017b82 */ /* 0x000ff00000000800 */
[----:B------:R-:W0:Y:S01]  /*0010*/  LDC.64 R6, c[0x0][0x280] ;  /* 0x0000a000ff067b82 */ /* 0x000e220000000a00 */
[----:B------:R-:W1:Y:S01]  /*0020*/  S2R R4, SR_CTAID.X ;  /* 0x0000000000047919 */ /* 0x000e620000002500 */
[----:B------:R-:W-:Y:S01]  /*0030*/  ULDC UR4, c[0x0][0x258] ;  /* 0x0000960000047ab9 */ /* 0x000fe20000000800 */
[----:B------:R-:W-:Y:S01]  /*0040*/  ULDC.64 UR8, c[0x0][0x208] ;  /* 0x0000820000087ab9 */ /* 0x000fe20000000a00 */
[----:B------:R-:W-:Y:S01]  /*0050*/  IMAD.U32 R3, RZ, RZ, UR4 ;  /* 0x00000004ff037e24 */ /* 0x000fe2000f8e00ff */
[----:B0-----:R-:W-:-:S04]  /*0060*/  ISETP.NE.U32.AND P0, PT, R6, RZ, PT ;  /* 0x000000ff0600720c */ /* 0x001fc80003f05070 */
[----:B------:R-:W-:-:S13]  /*0070*/  ISETP.NE.AND.EX P0, PT, R7, RZ, PT, P0 ;  /* 0x000000ff0700720c */ /* 0x000fda0003f05300 */
[----:B-1----:R-:W-:Y:S05]  /*0080*/  @!P0 BRA `(.L_x_0) ;  /* 0x0000000000148947 */ /* 0x002fea0003800000 */
[----:B------:R-:W-:-:S04]  /*0090*/  IADD3 R6, P0, R4, R6, RZ ;  /* 0x0000000604067210 */ /* 0x000fc80007f1e0ff */
[----:B------:R-:W-:-:S05]  /*00a0*/  LEA.HI.X.SX32 R7, R4, R7, 0x1, P0 ;  /* 0x0000000704077211 */ /* 0x000fca00000f0eff */
[----:B------:R-:W2:Y:S02]  /*00b0*/  LDG.E.U8 R6, desc[UR8][R6.64] ;  /* 0x0000000806067981 */ /* 0x000ea4000c1e1100 */
[----:B--2---:R-:W-:-:S13]  /*00c0*/  ISETP.NE.AND P0, PT, R6, RZ, PT ;  /* 0x000000ff0600720c */ /* 0x004fda0003f05270 */
[----:B------:R-:W-:Y:S05]  /*00d0*/  @P0 EXIT ;  /* 0x000000000000094d */ /* 0x000fea0003800000 */
.L_x_0:
[----:B------:R-:W0:Y:S01]  /*00e0*/  S2R R0, SR_TID.X ;  /* 0x0000000000007919 */ /* 0x000e220000002100 */
[----:B------:R-:W1:Y:S01]  /*00f0*/  LDC.64 R6, c[0x0][0x250] ;  /* 0x00009400ff067b82 */ /* 0x000e620000000a00 */
[----:B------:R-:W-:Y:S02]  /*0100*/  ULDC UR4, c[0x0][0x248] ;  /* 0x0000920000047ab9 */ /* 0x000fe40000000800 */
[----:B------:R-:W-:Y:S01]  /*0110*/  IMAD.U32 R2, RZ, RZ, UR4 ;  /* 0x00000004ff027e24 */ /* 0x000fe2000f8e00ff */
[----:B------:R-:W-:-:S04]  /*0120*/  ULDC UR4, c[0x0][0x248] ;  /* 0x0000920000047ab9 */ /* 0x000fc80000000800 */
[----:B------:R-:W2:Y:S08]  /*0130*/  LDC.64 R8, c[0x0][0x260] ;  /* 0x00009800ff087b82 */ /* 0x000eb00000000a00 */
[----:B------:R-:W3:Y:S01]  /*0140*/  LDC.64 R14, c[0x0][0x230] ;  /* 0x00008c00ff0e7b82 */ /* 0x000ee20000000a00 */
[----:B-1----:R-:W-:-:S07]  /*0150*/  ISETP.NE.U32.AND P0, PT, R6, RZ, PT ;  /* 0x000000ff0600720c */ /* 0x002fce0003f05070 */
[----:B------:R-:W1:Y:S01]  /*0160*/  LDC.64 R12, c[0x0][0x270] ;  /* 0x00009c00ff0c7b82 */ /* 0x000e620000000a00 */
[----:B------:R-:W-:Y:S02]  /*0170*/  ISETP.NE.AND.EX P0, PT, R7, RZ, PT, P0 ;  /* 0x000000ff0700720c */ /* 0x000fe40003f05300 */
[----:B0-----:R-:W-:Y:S02]  /*0180*/  ISETP.NE.AND P3, PT, R0, RZ, PT ;  /* 0x000000ff0000720c */ /* 0x001fe40003f65270 */
[----:B--2---:R-:W-:-:S03]  /*0190*/  ISETP.NE.U32.AND P1, PT, R8, RZ, PT ;  /* 0x000000ff0800720c */ /* 0x004fc60003f25070 */
[----:B------:R-:W0:Y:S01]  /*01a0*/  LDC.64 R30, c[0x0][0x220] ;  /* 0x00008800ff1e7b82 */ /* 0x000e220000000a00 */
[----:B------:R-:W-:-:S07]  /*01b0*/  ISETP.NE.AND.EX P1, PT, R9, RZ, PT, P1 ;  /* 0x000000ff0900720c */ /* 0x000fce0003f25310 */
[----:B------:R-:W2:Y:S01]  /*01c0*/  @P0 LDC.64 R6, c[0x0][0x250] ;  /* 0x00009400ff060b82 */ /* 0x000ea20000000a00 */
[----:B------:R-:W4:Y:S01]  /*01d0*/  @!P3 S2R R10, SR_CgaCtaId ;  /* 0x00000000000ab919 */ /* 0x000f220000008800 */
[----:B------:R-:W-:-:S06]  /*01e0*/  @!P3 MOV R5, 0x400 ;  /* 0x000004000005b802 */ /* 0x000fcc0000000f00 */
[----:B------:R-:W3:Y:S01]  /*01f0*/  @P1 LDC.64 R8, c[0x0][0x260] ;  /* 0x00009800ff081b82 */ /* 0x000ee20000000a00 */
[----:B--2---:R-:W-:-:S05]  /*0200*/  @P0 IMAD.WIDE R6, R4, 0x4, R6 ;  /* 0x0000000404060825 */ /* 0x004fca00078e0206 */
[----:B------:R1:W5:Y:S01]  /*0210*/  @P0 LDG.E R2, desc[UR8][R6.64] ;  /* 0x0000000806020981 */ /* 0x000362000c1e1900 */
[----:B----4-:R-:W-:Y:S01]  /*0220*/  @!P3 LEA R5, R10, R5, 0x18 ;  /* 0x000000050a05b211 */ /* 0x010fe200078ec0ff */
[----:B---3--:R-:W-:Y:S01]  /*0230*/  @P1 IMAD.WIDE R8, R4, 0x4, R8 ;  /* 0x0000000404081825 */ /* 0x008fe200078e0208 */
[----:B------:R-:W-:-:S03]  /*0240*/  ISETP.NE.U32.AND P0, PT, R14, RZ, PT ;  /* 0x000000ff0e00720c */ /* 0x000fc60003f05070 */
[----:B------:R2:W-:Y:S01]  /*0250*/  @!P3 STS [R5+0x54], RZ ;  /* 0x000054ff0500b388 */ /* 0x0005e20000000800 */
[----:B------:R-:W-:Y:S01]  /*0260*/  ISETP.NE.AND.EX P0, PT, R15, RZ, PT, P0 ;  /* 0x000000ff0f00720c */ /* 0x000fe20003f05300 */
[C---:B------:R-:W-:Y:S02]  /*0270*/  IMAD R17, R4.reuse, UR4, RZ ;  /* 0x0000000404117c24 */ /* 0x040fe4000f8e02ff */
[----:B------:R2:W5:Y:S01]  /*0280*/  @P1 LDG.E R3, desc[UR8][R8.64] ;  /* 0x0000000808031981 */ /* 0x000562000c1e1900 */
[C---:B------:R-:W-:Y:S01]  /*0290*/  IADD3 R10, P1, R4.reuse, R14, RZ ;  /* 0x0000000e040a7210 */ /* 0x040fe20007f3e0ff */
[----:B-1----:R-:W-:-:S03]  /*02a0*/  IMAD.WIDE R6, R4, 0x4, R12 ;  /* 0x0000000404067825 */ /* 0x002fc600078e020c */
[C---:B------:R-:W-:Y:S01]  /*02b0*/  LEA.HI.X.SX32 R11, R4.reuse, R15, 0x1, P1 ;  /* 0x0000000f040b7211 */ /* 0x040fe200008f0eff */
[----:B0-----:R-:W-:-:S04]  /*02c0*/  IMAD.WIDE R30, R4, 0x4, R30 ;  /* 0x00000004041e7825 */ /* 0x001fc800078e021e */
[----:B--2---:R-:W-:Y:S05]  /*02d0*/  @!P0 BRA `(.L_x_1) ;  /* 0x0000000000188947 */ /* 0x004fea0003800000 */
[----:B------:R-:W2:Y:S02]  /*02e0*/  LDG.E.U8 R10, desc[UR8][R10.64] ;  /* 0x000000080a0a7981 */ /* 0x000ea4000c1e1100 */
[----:B--2---:R-:W-:-:S13]  /*02f0*/  ISETP.NE.AND P0, PT, R10, 0x1, PT ;  /* 0x000000010a00780c */ /* 0x004fda0003f05270 */
[----:B------:R-:W-:Y:S05]  /*0300*/  @P0 BRA `(.L_x_1) ;  /* 0x00000000000c0947 */ /* 0x000fea0003800000 */
[----:B------:R-:W2:Y:S04]  /*0310*/  LDG.E R7, desc[UR8][R6.64] ;  /* 0x0000000806077981 */ /* 0x000ea8000c1e1900 */
[----:B--2---:R-:W-:Y:S01]  /*0320*/  STG.E desc[UR8][R30.64], R7 ;  /* 0x000000071e007986 */ /* 0x004fe2000c101908 */
[----:B------:R-:W-:Y:S05]  /*0330*/  EXIT ;  /* 0x000000000000794d */ /* 0x000fea0003800000 */
.L_x_1:
[C---:B-----5:R-:W-:Y:S01]  /*0340*/  ISETP.GE.AND P0, PT, R2.reuse, 0x1, PT ;  /* 0x000000010200780c */ /* 0x060fe20003f06270 */
[----:B------:R-:W-:Y:S02]  /*0350*/  IMAD.SHL.U32 R17, R17, 0x8, RZ ;  /* 0x0000000811117824 */ /* 0x000fe400078e00ff */
[----:B------:R-:W-:-:S03]  /*0360*/  IMAD.SHL.U32 R21, R2, 0x8, RZ ;  /* 0x0000000802157824 */ /* 0x000fc600078e00ff */
[----:B------:R-:W-:-:S07]  /*0370*/  SHF.R.S32.HI R19, RZ, 0x1f, R17 ;  /* 0x0000001fff137819 */ /* 0x000fce0000011411 */
[----:B------:R-:W-:Y:S05]  /*0380*/  @!P0 BRA `(.L_x_2) ;  /* 0x0000000800e08947 */ /* 0x000fea0003800000 */
[----:B------:R-:W0:Y:S01]  /*0390*/  S2UR UR5, SR_CgaCtaId ;  /* 0x00000000000579c3 */ /* 0x000e220000008800 */
[----:B------:R-:W1:Y:S01]  /*03a0*/  S2R R16, SR_LANEID ;  /* 0x0000000000107919 */ /* 0x000e620000000000 */
[-C--:B------:R-:W-:Y:S01]  /*03b0*/  LOP3.LUT R18, RZ, R0.reuse, RZ, 0x33, !PT ;  /* 0x00000000ff127212 */ /* 0x080fe200078e33ff */
[----:B------:R-:W-:Y:S01]  /*03c0*/  UMOV UR4, 0x400 ;  /* 0x0000040000047882 */ /* 0x000fe20000000000 */
[----:B------:R-:W-:Y:S01]  /*03d0*/  SHF.R.S32.HI R9, RZ, 0x1f, R0 ;  /* 0x0000001fff097819 */ /* 0x000fe20000011400 */
[----:B------:R-:W-:Y:S02]  /*03e0*/  IMAD.MOV.U32 R27, RZ, RZ, RZ ;  /* 0x000000ffff1b7224 */ /* 0x000fe400078e00ff */
[----:B------:R-:W-:Y:S01]  /*03f0*/  IMAD.IADD R18, R21, 0x1, R18 ;  /* 0x0000000115127824 */ /* 0x000fe200078e0212 */
[----:B------:R-:W2:Y:S01]  /*0400*/  LDC.64 R4, c[0x0][0x238] ;  /* 0x00008e00ff047b82 */ /* 0x000ea20000000a00 */
[----:B------:R-:W-:-:S03]  /*0410*/  LEA.HI R9, R9, R0, RZ, 0x5 ;  /* 0x0000000009097211 */ /* 0x000fc600078f28ff */
[----:B------:R-:W-:Y:S02]  /*0420*/  LEA.HI R11, R18, 0x1, RZ, 0x18 ;  /* 0x00000001120b7811 */ /* 0x000fe400078fc0ff */
[----:B------:R-:W-:Y:S02]  /*0430*/  SHF.R.S32.HI R9, RZ, 0x5, R9 ;  /* 0x00000005ff097819 */ /* 0x000fe40000011409 */
[----:B------:R-:W2:Y:S01]  /*0440*/  LDC.64 R6, c[0x0][0x240] ;  /* 0x00009000ff067b82 */ /* 0x000ea20000000a00 */
[----:B------:R-:W-:-:S05]  /*0450*/  LOP3.LUT R20, R11, 0x3, RZ, 0xc0, !PT ;  /* 0x000000030b147812 */ /* 0x000fca00078ec0ff */
[----:B------:R-:W-:Y:S01]  /*0460*/  IMAD.IADD R28, R11, 0x1, -R20 ;  /* 0x000000010b1c7824 */ /* 0x000fe200078e0a14 */
[----:B0-----:R-:W-:-:S06]  /*0470*/  ULEA UR4, UR5, UR4, 0x18 ;  /* 0x0000000405047291 */ /* 0x001fcc000f8ec03f */
[----:B------:R-:W-:Y:S02]  /*0480*/  LEA R26, R9, UR4, 0x3 ;  /* 0x00000004091a7c11 */ /* 0x000fe4000f8e18ff */
[----:B--2---:R-:W-:-:S04]  /*0490*/  LOP3.LUT P1, RZ, R4, R6, RZ, 0xfc, !PT ;  /* 0x0000000604ff7212 */ /* 0x004fc8000782fcff */
[----:B-1----:R-:W-:-:S13]  /*04a0*/  LOP3.LUT P1, RZ, R5, R7, RZ, 0xfc, P1 ;  /* 0x0000000705ff7212 */ /* 0x002fda000082fcff */
.L_x_12:
[----:B------:R-:W-:Y:S01]  /*04b0*/  ISETP.GE.AND P0, PT, R0, R21, PT ;  /* 0x000000150000720c */ /* 0x000fe20003f06270 */
[----:B------:R-:W-:Y:S01]  /*04c0*/  ULDC.64 UR4, c[0x0][0x218] ;  /* 0x0000860000047ab9 */ /* 0x000fe20000000a00 */
[----:B------:R-:W-:Y:S01]  /*04d0*/  BSSY B0, `(.L_x_3) ;  /* 0x0000046000007945 */ /* 0x000fe20003800000 */
[----:B------:R-:W-:Y:S02]  /*04e0*/  IMAD.MOV.U32 R9, RZ, RZ, -0x800001 ;  /* 0xff7fffffff097424 */ /* 0x000fe400078e00ff */
[----:B-1----:R-:W-:-:S08]  /*04f0*/  IMAD.MOV.U32 R7, RZ, RZ, -0x1 ;  /* 0xffffffffff077424 */ /* 0x002fd000078e00ff */
[----:B0-----:R-:W-:Y:S05]  /*0500*/  @P0 BRA `(.L_x_4) ;  /* 0x0000000400080947 */ /* 0x001fea0003800000 */
[----:B------:R-:W-:Y:S01]  /*0510*/  ISETP.GE.U32.AND P2, PT, R18, 0x300, PT ;  /* 0x000003001200780c */ /* 0x000fe20003f46070 */
[----:B------:R-:W-:Y:S01]  /*0520*/  BSSY B1, `(.L_x_5) ;  /* 0x0000026000017945 */ /* 0x000fe20003800000 */
[----:B------:R-:W-:Y:S01]  /*0530*/  ISETP.NE.AND P0, PT, R20, RZ, PT ;  /* 0x000000ff1400720c */ /* 0x000fe20003f05270 */
[----:B------:R-:W-:Y:S02]  /*0540*/  IMAD.MOV.U32 R9, RZ, RZ, -0x800001 ;  /* 0xff7fffffff097424 */ /* 0x000fe400078e00ff */
[----:B------:R-:W-:Y:S02]  /*0550*/  IMAD.MOV.U32 R7, RZ, RZ, -0x1 ;  /* 0xffffffffff077424 */ /* 0x000fe400078e00ff */
[----:B------:R-:W-:-:S06]  /*0560*/  IMAD.MOV.U32 R6, RZ, RZ, R0 ;  /* 0x000000ffff067224 */ /* 0x000fcc00078e0000 */
[----:B------:R-:W-:Y:S05]  /*0570*/  @!P2 BRA `(.L_x_6) ;  /* 0x000000000080a947 */ /* 0x000fea0003800000 */
[----:B------:R-:W-:Y:S02]  /*0580*/  IMAD.MOV.U32 R9, RZ, RZ, -0x800001 ;  /* 0xff7fffffff097424 */ /* 0x000fe400078e00ff */
[----:B------:R-:W-:Y:S02]  /*0590*/  IMAD.MOV.U32 R7, RZ, RZ, -0x1 ;  /* 0xffffffffff077424 */ /* 0x000fe400078e00ff */
[----:B------:R-:W-:Y:S02]  /*05a0*/  IMAD.MOV.U32 R6, RZ, RZ, R0 ;  /* 0x000000ffff067224 */ /* 0x000fe400078e0000 */
[----:B------:R-:W-:-:S07]  /*05b0*/  IMAD.MOV.U32 R8, RZ, RZ, R28 ;  /* 0x000000ffff087224 */ /* 0x000fce00078e001c */
.L_x_7:
[----:B------:R-:W-:-:S04]  /*05c0*/  IADD3 R5, P2, R17, R6, RZ ;  /* 0x0000000611057210 */ /* 0x000fc80007f5e0ff */
[----:B------:R-:W-:Y:S02]  /*05d0*/  LEA.HI.X.SX32 R10, R6, R19, 0x1, P2 ;  /* 0x00000013060a7211 */ /* 0x000fe400010f0eff */
[----:B------:R-:W-:-:S04]  /*05e0*/  LEA R4, P2, R5, UR4, 0x1 ;  /* 0x0000000405047c11 */ /* 0x000fc8000f8408ff */
[----:B------:R-:W-:-:S05]  /*05f0*/  LEA.HI.X R5, R5, UR5, R10, 0x1, P2 ;  /* 0x0000000505057c11 */ /* 0x000fca00090f0c0a */
[----:B------:R-:W2:Y:S04]  /*0600*/  LDG.E.U16 R10, desc[UR8][R4.64] ;  /* 0x00000008040a7981 */ /* 0x000ea8000c1e1500 */
[----:B------:R-:W3:Y:S04]  /*0610*/  LDG.E.U16 R11, desc[UR8][R4.64+0x200] ;  /* 0x00020008040b7981 */ /* 0x000ee8000c1e1500 */
[----:B------:R-:W4:Y:S04]  /*0620*/  LDG.E.U16 R13, desc[UR8][R4.64+0x400] ;  /* 0x00040008040d7981 */ /* 0x000f28000c1e1500 */
[----:B------:R-:W5:Y:S01]  /*0630*/  LDG.E.U16 R14, desc[UR8][R4.64+0x600] ;  /* 0x00060008040e7981 */ /* 0x000f62000c1e1500 */
[----:B------:R-:W-:-:S02]  /*0640*/  VIADD R8, R8, 0xfffffffc ;  /* 0xfffffffc08087836 */ /* 0x000fc40000000000 */
[----:B--2---:R-:W-:Y:S02]  /*0650*/  HADD2.F32 R10, -RZ, R10.H0_H0 ;  /* 0x2000000aff0a7230 */ /* 0x004fe40000004100 */
[----:B---3--:R-:W-:-:S03]  /*0660*/  HADD2.F32 R12, -RZ, R11.H0_H0 ;  /* 0x2000000bff0c7230 */ /* 0x008fc60000004100 */
[----:B------:R-:W-:-:S04]  /*0670*/  FSETP.GEU.FTZ.AND P4, PT, R9, R10, PT ;  /* 0x0000000a0900720b */ /* 0x000fc80003f9e000 */
[----:B------:R-:W-:Y:S01]  /*0680*/  FSEL R9, R10, R9, !P4 ;  /* 0x000000090a097208 */ /* 0x000fe20006000000 */
[----:B----4-:R-:W-:Y:S01]  /*0690*/  HADD2.F32 R10, -RZ, R13.H0_H0 ;  /* 0x2000000dff0a7230 */ /* 0x010fe20000004100 */
[----:B------:R-:W-:Y:S01]  /*06a0*/  SEL R7, R6, R7, !P4 ;  /* 0x0000000706077207 */ /* 0x000fe20006000000 */
[----:B-----5:R-:W-:Y:S01]  /*06b0*/  HADD2.F32 R14, -RZ, R14.H0_H0 ;  /* 0x2000000eff0e7230 */ /* 0x020fe20000004100 */
[----:B------:R-:W-:Y:S02]  /*06c0*/  FSETP.GEU.FTZ.AND P5, PT, R9, R12, PT ;  /* 0x0000000c0900720b */ /* 0x000fe40003fbe000 */
[----:B------:R-:W-:Y:S02]  /*06d0*/  ISETP.NE.AND P4, PT, R8, RZ, PT ;  /* 0x000000ff0800720c */ /* 0x000fe40003f85270 */
[----:B------:R-:W-:-:S04]  /*06e0*/  FSEL R9, R12, R9, !P5 ;  /* 0x000000090c097208 */ /* 0x000fc80006800000 */
[----:B------:R-:W-:-:S04]  /*06f0*/  FSETP.GEU.FTZ.AND P6, PT, R9, R10, PT ;  /* 0x0000000a0900720b */ /* 0x000fc80003fde000 */
[----:B------:R-:W-:Y:S01]  /*0700*/  FSEL R9, R10, R9, !P6 ;  /* 0x000000090a097208 */ /* 0x000fe20007000000 */
[----:B------:R-:W-:-:S03]  /*0710*/  @!P5 VIADD R7, R6, 0x100 ;  /* 0x000001000607d836 */ /* 0x000fc60000000000 */
[----:B------:R-:W-:-:S04]  /*0720*/  FSETP.GEU.FTZ.AND P2, PT, R9, R14, PT ;  /* 0x0000000e0900720b */ /* 0x000fc80003f5e000 */
[----:B------:R-:W-:Y:S01]  /*0730*/  FSEL R9, R14, R9, !P2 ;  /* 0x000000090e097208 */ /* 0x000fe20005000000 */
[----:B------:R-:W-:-:S08]  /*0740*/  @!P6 VIADD R7, R6, 0x200 ;  /* 0x000002000607e836 */ /* 0x000fd00000000000 */
[C---:B------:R-:W-:Y:S02]  /*0750*/  @!P2 VIADD R7, R6.reuse, 0x300 ;  /* 0x000003000607a836 */ /* 0x040fe40000000000 */
[----:B------:R-:W-:Y:S01]  /*0760*/  VIADD R6, R6, 0x400 ;  /* 0x0000040006067836 */ /* 0x000fe20000000000 */
[----:B------:R-:W-:Y:S06]  /*0770*/  @P4 BRA `(.L_x_7) ;  /* 0xfffffffc00904947 */ /* 0x000fec000383ffff */
.L_x_6:
[----:B------:R-:W-:Y:S05]  /*0780*/  BSYNC B1 ;  /* 0x0000000000017941 */ /* 0x000fea0003800000 */
.L_x_5:
[----:B------:R-:W-:Y:S05]  /*0790*/  @!P0 BRA `(.L_x_4) ;  /* 0x0000000000648947 */ /* 0x000fea0003800000 */
[----:B------:R-:W-:Y:S01]  /*07a0*/  IADD3 R5, P0, R17, R6, RZ ;  /* 0x0000000611057210 */ /* 0x000fe20007f1e0ff */
[----:B------:R-:W-:-:S03]  /*07b0*/  ULDC.64 UR6, c[0x0][0x218] ;  /* 0x0000860000067ab9 */ /* 0x000fc60000000a00 */
[----:B------:R-:W-:Y:S02]  /*07c0*/  LEA.HI.X.SX32 R8, R6, R19, 0x1, P0 ;  /* 0x0000001306087211 */ /* 0x000fe400000f0eff */
[----:B------:R-:W-:-:S04]  /*07d0*/  LEA R4, P0, R5, UR6, 0x1 ;  /* 0x0000000605047c11 */ /* 0x000fc8000f8008ff */
[----:B------:R-:W-:-:S05]  /*07e0*/  LEA.HI.X R5, R5, UR7, R8, 0x1, P0 ;  /* 0x0000000705057c11 */ /* 0x000fca00080f0c08 */
[----:B------:R-:W2:Y:S01]  /*07f0*/  LDG.E.U16 R8, desc[UR8][R4.64] ;  /* 0x0000000804087981 */ /* 0x000ea2000c1e1500 */
[----:B------:R-:W-:Y:S01]  /*0800*/  ISETP.NE.AND P2, PT, R20, 0x1, PT ;  /* 0x000000011400780c */ /* 0x000fe20003f45270 */
[----:B--2---:R-:W-:-:S05]  /*0810*/  HADD2.F32 R8, -RZ, R8.H0_H0 ;  /* 0x20000008ff087230 */ /* 0x004fca0000004100 */
[----:B------:R-:W-:-:S04]  /*0820*/  FSETP.GEU.FTZ.AND P0, PT, R9, R8, PT ;  /* 0x000000080900720b */ /* 0x000fc80003f1e000 */
[----:B------:R-:W-:Y:S02]  /*0830*/  FSEL R9, R8, R9, !P0 ;  /* 0x0000000908097208 */ /* 0x000fe40004000000 */
[----:B------:R-:W-:Y:S01]  /*0840*/  SEL R7, R6, R7, !P0 ;  /* 0x0000000706077207 */ /* 0x000fe20004000000 */
[----:B------:R-:W-:Y:S06]  /*0850*/  @!P2 BRA `(.L_x_4) ;  /* 0x000000000034a947 */ /* 0x000fec0003800000 */
[----:B------:R-:W-:Y:S01]  /*0860*/  ISETP.NE.AND P4, PT, R20, 0x2, PT ;  /* 0x000000021400780c */ /* 0x000fe20003f85270 */
[----:B------:R-:W2:-:S12]  /*0870*/  LDG.E.U16 R8, desc[UR8][R4.64+0x200] ;  /* 0x0002000804087981 */ /* 0x000e98000c1e1500 */
[----:B------:R-:W3:Y:S01]  /*0880*/  @P4 LDG.E.U16 R10, desc[UR8][R4.64+0x400] ;  /* 0x00040008040a4981 */ /* 0x000ee2000c1e1500 */
[----:B------:R-:W-:Y:S01]  /*0890*/  PLOP3.LUT P0, PT, PT, PT, PT, 0x80, 0x0 ;  /* 0x000000000000781c */ /* 0x000fe20003f0f070 */
[----:B--2---:R-:W-:-:S05]  /*08a0*/  HADD2.F32 R8, -RZ, R8.H0_H0 ;  /* 0x20000008ff087230 */ /* 0x004fca0000004100 */
[----:B------:R-:W-:-:S04]  /*08b0*/  FSETP.GEU.FTZ.AND P2, PT, R9, R8, PT ;  /* 0x000000080900720b */ /* 0x000fc80003f5e000 */
[----:B------:R-:W-:Y:S01]  /*08c0*/  FSEL R9, R8, R9, !P2 ;  /* 0x0000000908097208 */ /* 0x000fe20005000000 */
[----:B---3--:R-:W-:-:S05]  /*08d0*/  @P4 HADD2.F32 R10, -RZ, R10.H0_H0 ;  /* 0x2000000aff0a4230 */ /* 0x008fca0000004100 */
[----:B------:R-:W-:-:S03]  /*08e0*/  @P4 FSETP.GEU.FTZ.AND P5, PT, R9, R10, PT ;  /* 0x0000000a0900420b */ /* 0x000fc60003fbe000 */
[----:B------:R-:W-:Y:S01]  /*08f0*/  @!P2 VIADD R7, R6, 0x100 ;  /* 0x000001000607a836 */ /* 0x000fe20000000000 */
[----:B------:R-:W-:Y:S02]  /*0900*/  @P4 PLOP3.LUT P0, PT, P5, PT, PT, 0x80, 0x0 ;  /* 0x000000000000481c */ /* 0x000fe40002f0f070 */
[----:B------:R-:W-:-:S11]  /*0910*/  @P4 FSEL R9, R10, R9, !P5 ;  /* 0x000000090a094208 */ /* 0x000fd60006800000 */
[----:B------:R-:W-:-:S07]  /*0920*/  @!P0 VIADD R7, R6, 0x200 ;  /* 0x0000020006078836 */ /* 0x000fce0000000000 */
.L_x_4:
[----:B------:R-:W-:Y:S05]  /*0930*/  BSYNC B0 ;  /* 0x0000000000007941 */ /* 0x000fea0003800000 */
.L_x_3:
[----:B------:R-:W0:Y:S01]  /*0940*/  SHFL.DOWN PT, R4, R9, 0x1, 0x1f ;  /* 0x08201f0009047f89 */ /* 0x000e2200000e0000 */
[----:B------:R-:W-:Y:S01]  /*0950*/  BSSY B0, `(.L_x_8) ;  /* 0x000003b000007945 */ /* 0x000fe20003800000 */
[----:B0-----:R-:W-:-:S04]  /*0960*/  FSETP.GT.FTZ.AND P0, PT, R9, R4, PT ;  /* 0x000000040900720b */ /* 0x001fc80003f14000 */
[----:B------:R-:W-:-:S04]  /*0970*/  ISETP.GT.OR P0, PT, R16, 0x1e, P0 ;  /* 0x0000001e1000780c */ /* 0x000fc80000704670 */
[----:B------:R-:W-:Y:S02]  /*0980*/  FSEL R5, R9, R4, P0 ;  /* 0x0000000409057208 */ /* 0x000fe40000000000 */
[----:B------:R-:W0:Y:S04]  /*0990*/  SHFL.DOWN PT, R4, R7, 0x1, 0x1f ;  /* 0x08201f0007047f89 */ /* 0x000e2800000e0000 */
[----:B------:R-:W1:Y:S01]  /*09a0*/  SHFL.DOWN PT, R6, R5, 0x2, 0x1f ;  /* 0x08401f0005067f89 */ /* 0x000e6200000e0000 */
[----:B0-----:R-:W-:Y:S02]  /*09b0*/  SEL R4, R7, R4, P0 ;  /* 0x0000000407047207 */ /* 0x001fe40000000000 */
[----:B-1----:R-:W-:-:S03]  /*09c0*/  FSETP.GT.FTZ.AND P2, PT, R5, R6, PT ;  /* 0x000000060500720b */ /* 0x002fc60003f54000 */
[----:B------:R-:W0:Y:S01]  /*09d0*/  SHFL.DOWN PT, R11, R4, 0x2, 0x1f ;  /* 0x08401f00040b7f89 */ /* 0x000e2200000e0000 */
[----:B------:R-:W-:-:S04]  /*09e0*/  ISETP.GT.OR P2, PT, R16, 0x1d, P2 ;  /* 0x0000001d1000780c */ /* 0x000fc80001744670 */
[----:B------:R-:W-:-:S05]  /*09f0*/  FSEL R6, R5, R6, P2 ;  /* 0x0000000605067208 */ /* 0x000fca0001000000 */
[----:B------:R-:W1:Y:S01]  /*0a00*/  SHFL.DOWN PT, R9, R6, 0x4, 0x1f ;  /* 0x08801f0006097f89 */ /* 0x000e6200000e0000 */
[----:B0-----:R-:W-:Y:S02]  /*0a10*/  SEL R11, R4, R11, P2 ;  /* 0x0000000b040b7207 */ /* 0x001fe40001000000 */
[----:B------:R-:W-:-:S03]  /*0a20*/  ISETP.NE.AND P2, PT, R16, RZ, PT ;  /* 0x000000ff1000720c */ /* 0x000fc60003f45270 */
[----:B------:R-:W0:Y:S01]  /*0a30*/  SHFL.DOWN PT, R8, R11, 0x4, 0x1f ;  /* 0x08801f000b087f89 */ /* 0x000e2200000e0000 */
[----:B-1----:R-:W-:-:S04]  /*0a40*/  FSETP.GT.FTZ.AND P0, PT, R6, R9, PT ;  /* 0x000000090600720b */ /* 0x002fc80003f14000 */
[----:B------:R-:W-:-:S04]  /*0a50*/  ISETP.GT.OR P0, PT, R16, 0x1b, P0 ;  /* 0x0000001b1000780c */ /* 0x000fc80000704670 */
[----:B------:R-:W-:-:S05]  /*0a60*/  FSEL R9, R6, R9, P0 ;  /* 0x0000000906097208 */ /* 0x000fca0000000000 */
[----:B------:R-:W1:Y:S01]  /*0a70*/  SHFL.DOWN PT, R10, R9, 0x8, 0x1f ;  /* 0x09001f00090a7f89 */ /* 0x000e6200000e0000 */
[----:B0-----:R-:W-:-:S05]  /*0a80*/  SEL R8, R11, R8, P0 ;  /* 0x000000080b087207 */ /* 0x001fca0000000000 */
[----:B------:R-:W0:Y:S01]  /*0a90*/  SHFL.DOWN PT, R5, R8, 0x8, 0x1f ;  /* 0x09001f0008057f89 */ /* 0x000e2200000e0000 */
[----:B-1----:R-:W-:-:S04]  /*0aa0*/  FSETP.GT.FTZ.AND P0, PT, R9, R10, PT ;  /* 0x0000000a0900720b */ /* 0x002fc80003f14000 */
[----:B------:R-:W-:-:S04]  /*0ab0*/  ISETP.GT.OR P0, PT, R16, 0x17, P0 ;  /* 0x000000171000780c */ /* 0x000fc80000704670 */
[----:B------:R-:W-:Y:S02]  /*0ac0*/  FSEL R10, R9, R10, P0 ;  /* 0x0000000a090a7208 */ /* 0x000fe40000000000 */
[----:B0-----:R-:W-:-:S03]  /*0ad0*/  SEL R5, R8, R5, P0 ;  /* 0x0000000508057207 */ /* 0x001fc60000000000 */
[----:B------:R-:W0:Y:S04]  /*0ae0*/  SHFL.DOWN PT, R23, R10, 0x10, 0x1f ;  /* 0x0a001f000a177f89 */ /* 0x000e2800000e0000 */
[----:B------:R-:W1:Y:S01]  /*0af0*/  SHFL.DOWN PT, R22, R5, 0x10, 0x1f ;  /* 0x0a001f0005167f89 */ /* 0x000e6200000e0000 */
[----:B0-----:R-:W-:-:S04]  /*0b00*/  FSETP.GT.FTZ.AND P0, PT, R10, R23, PT ;  /* 0x000000170a00720b */ /* 0x001fc80003f14000 */
[----:B------:R-:W-:-:S04]  /*0b10*/  ISETP.GT.OR P0, PT, R16, 0xf, P0 ;  /* 0x0000000f1000780c */ /* 0x000fc80000704670 */
[----:B-1----:R-:W-:Y:S02]  /*0b20*/  SEL R22, R5, R22, P0 ;  /* 0x0000001605167207 */ /* 0x002fe40000000000 */
[----:B------:R-:W-:-:S05]  /*0b30*/  FSEL R23, R10, R23, P0 ;  /* 0x000000170a177208 */ /* 0x000fca0000000000 */
[----:B------:R0:W-:Y:S01]  /*0b40*/  @!P2 STS.64 [R26+0x8], R22 ;  /* 0x000008161a00a388 */ /* 0x0001e20000000a00 */
[----:B------:R-:W-:Y:S06]  /*0b50*/  BAR.SYNC.DEFER_BLOCKING 0x0 ;  /* 0x0000000000007b1d */ /* 0x000fec0000010000 */
[----:B------:R-:W-:Y:S05]  /*0b60*/  @P3 BRA `(.L_x_9) ;  /* 0x0000000000643947 */ /* 0x000fea0003800000 */
[----:B------:R-:W1:Y:S01]  /*0b70*/  S2UR UR5, SR_CgaCtaId ;  /* 0x00000000000579c3 */ /* 0x000e620000008800 */
[----:B------:R-:W-:Y:S02]  /*0b80*/  UMOV UR4, 0x400 ;  /* 0x0000040000047882 */ /* 0x000fe40000000000 */
[----:B-1----:R-:W-:-:S09]  /*0b90*/  ULEA UR4, UR5, UR4, 0x18 ;  /* 0x0000000405047291 */ /* 0x002fd2000f8ec03f */
[----:B------:R-:W1:Y:S04]  /*0ba0*/  LDS.128 R4, [UR4+0x10] ;  /* 0x00001004ff047984 */ /* 0x000e680008000c00 */
[----:B------:R-:W2:Y:S01]  /*0bb0*/  LDS.128 R8, [UR4+0x20] ;  /* 0x00002004ff087984 */ /* 0x000ea20008000c00 */
[----:B-1----:R-:W-:-:S04]  /*0bc0*/  FSETP.GT.FTZ.AND P5, PT, R23, R5, PT ;  /* 0x000000051700720b */ /* 0x002fc80003fb4000 */
[----:B------:R-:W-:-:S04]  /*0bd0*/  FSEL R12, R23, R5, P5 ;  /* 0x00000005170c7208 */ /* 0x000fc80002800000 */
[----:B------:R-:W-:-:S04]  /*0be0*/  FSETP.GT.FTZ.AND P6, PT, R12, R7, PT ;  /* 0x000000070c00720b */ /* 0x000fc80003fd4000 */
[----:B------:R-:W-:Y:S02]  /*0bf0*/  FSEL R24, R12, R7, P6 ;  /* 0x000000070c187208 */ /* 0x000fe40003000000 */
[----:B------:R-:W1:Y:S02]  /*0c00*/  LDS.128 R12, [UR4+0x30] ;  /* 0x00003004ff0c7984 */ /* 0x000e640008000c00 */
[----:B--2---:R-:W-:-:S04]  /*0c10*/  FSETP.GT.FTZ.AND P2, PT, R24, R9, PT ;  /* 0x000000091800720b */ /* 0x004fc80003f54000 */
[----:B------:R-:W-:Y:S02]  /*0c20*/  FSEL R24, R24, R9, P2 ;  /* 0x0000000918187208 */ /* 0x000fe40001000000 */
[----:B------:R-:W-:Y:S02]  /*0c30*/  @P6 SEL R6, R22, R4, P5 ;  /* 0x0000000416066207 */ /* 0x000fe40002800000 */
[----:B------:R-:W-:-:S04]  /*0c40*/  FSETP.GT.FTZ.AND P4, PT, R24, R11, PT ;  /* 0x0000000b1800720b */ /* 0x000fc80003f94000 */
[----:B------:R-:W-:Y:S02]  /*0c50*/  FSEL R32, R24, R11, P4 ;  /* 0x0000000b18207208 */ /* 0x000fe40002000000 */
[----:B------:R-:W2:Y:S07]  /*0c60*/  LDS.64 R24, [UR4+0x40] ;  /* 0x00004004ff187984 */ /* 0x000eae0008000a00 */
[----:B------:R-:W-:Y:S02]  /*0c70*/  @P4 SEL R10, R6, R8, P2 ;  /* 0x00000008060a4207 */ /* 0x000fe40001000000 */
[----:B-1----:R-:W-:-:S04]  /*0c80*/  FSETP.GT.FTZ.AND P0, PT, R32, R13, PT ;  /* 0x0000000d2000720b */ /* 0x002fc80003f14000 */
[----:B------:R-:W-:-:S04]  /*0c90*/  FSEL R32, R32, R13, P0 ;  /* 0x0000000d20207208 */ /* 0x000fc80000000000 */
[----:B------:R-:W-:-:S04]  /*0ca0*/  FSETP.GT.FTZ.AND P5, PT, R32, R15, PT ;  /* 0x0000000f2000720b */ /* 0x000fc80003fb4000 */
[----:B------:R-:W-:-:S04]  /*0cb0*/  FSEL R32, R32, R15, P5 ;  /* 0x0000000f20207208 */ /* 0x000fc80002800000 */
[----:B--2---:R-:W-:-:S04]  /*0cc0*/  FSETP.GT.FTZ.AND P2, PT, R32, R25, PT ;  /* 0x000000192000720b */ /* 0x004fc80003f54000 */
[----:B0-----:R-:W-:Y:S02]  /*0cd0*/  FSEL R23, R32, R25, P2 ;  /* 0x0000001920177208 */ /* 0x001fe40001000000 */
[----:B------:R-:W-:-:S04]  /*0ce0*/  @P5 SEL R14, R10, R12, P0 ;  /* 0x0000000c0a0e5207 */ /* 0x000fc80000000000 */
[----:B------:R-:W-:-:S07]  /*0cf0*/  SEL R22, R14, R24, P2 ;  /* 0x000000180e167207 */ /* 0x000fce0001000000 */
.L_x_9:
[----:B------:R-:W-:Y:S05]  /*0d00*/  BSYNC B0 ;  /* 0x0000000000007941 */ /* 0x000fea0003800000 */
.L_x_8:
[----:B------:R-:W-:Y:S04]  /*0d10*/  BSSY B0, `(.L_x_10) ;  /* 0x000001b000007945 */ /* 0x000fe80003800000 */
[----:B------:R-:W-:Y:S05]  /*0d20*/  @P3 BRA `(.L_x_11) ;  /* 0x0000000000643947 */ /* 0x000fea0003800000 */
[----:B------:R-:W1:Y:S01]  /*0d30*/  S2R R5, SR_CgaCtaId ;  /* 0x0000000000057919 */ /* 0x000e620000008800 */
[----:B------:R-:W-:Y:S01]  /*0d40*/  MOV R6, 0x400 ;  /* 0x0000040000067802 */ /* 0x000fe20000000f00 */
[----:B------:R-:W-:Y:S01]  /*0d50*/  ULDC.64 UR4, c[0x0][0x218] ;  /* 0x0000860000047ab9 */ /* 0x000fe20000000a00 */
[----:B------:R-:W-:-:S03]  /*0d60*/  ISETP.NE.AND P0, PT, R27, RZ, PT ;  /* 0x000000ff1b00720c */ /* 0x000fc60003f05270 */
[----:B------:R-:W-:-:S05]  /*0d70*/  VIADD R4, R6, 0x60 ;  /* 0x0000006006047836 */ /* 0x000fca0000000000 */
[C---:B-1----:R-:W-:Y:S02]  /*0d80*/  LEA R4, R5.reuse, R4, 0x18 ;  /* 0x0000000405047211 */ /* 0x042fe400078ec0ff */
[----:B------:R-:W-:-:S03]  /*0d90*/  LEA R6, R5, R6, 0x18 ;  /* 0x0000000605067211 */ /* 0x000fc600078ec0ff */
[----:B------:R-:W-:Y:S02]  /*0da0*/  IMAD R9, R27, 0x4, R4 ;  /* 0x000000041b097824 */ /* 0x000fe400078e0204 */
[----:B------:R-:W-:Y:S01]  /*0db0*/  @!P0 STS [R6+0x58], R23 ;  /* 0x0000581706008388 */ /* 0x000fe20000000800 */
[----:B------:R-:W-:Y:S01]  /*0dc0*/  IADD3 R5, P0, R17, R22, RZ ;  /* 0x0000001611057210 */ /* 0x000fe20007f1e0ff */
[----:B------:R-:W-:Y:S02]  /*0dd0*/  IMAD R8, R2, 0x4, R9 ;  /* 0x0000000402087824 */ /* 0x000fe400078e0209 */
[----:B------:R1:W-:Y:S01]  /*0de0*/  STS [R9], R22 ;  /* 0x0000001609007388 */ /* 0x0003e20000000800 */
[----:B------:R-:W-:-:S03]  /*0df0*/  LEA.HI.X.SX32 R12, R22, R19, 0x1, P0 ;  /* 0x00000013160c7211 */ /* 0x000fc600000f0eff */
[----:B------:R-:W2:Y:S01]  /*0e00*/  @!P1 LDS R4, [R6+0x58] ;  /* 0x0000580006049984 */ /* 0x000ea20000000800 */
[----:B-1----:R-:W-:Y:S02]  /*0e10*/  IMAD.MOV.U32 R9, RZ, RZ, 0xfbff ;  /* 0x0000fbffff097424 */ /* 0x002fe400078e00ff */
[----:B--2---:R-:W-:-:S04]  /*0e20*/  @!P1 FADD.FTZ R4, R23, -R4 ;  /* 0x8000000417049221 */ /* 0x004fc80000010000 */
[----:B------:R-:W-:Y:S01]  /*0e30*/  @!P1 FMUL.FTZ R7, R4, 1.4426950216293334961 ;  /* 0x3fb8aa3b04079820 */ /* 0x000fe20000410000 */
[----:B------:R-:W-:-:S03]  /*0e40*/  LEA R4, P0, R5, UR4, 0x1 ;  /* 0x0000000405047c11 */ /* 0x000fc6000f8008ff */
[----:B0-----:R-:W0:Y:S01]  /*0e50*/  @!P1 MUFU.EX2 R23, R7 ;  /* 0x0000000700179308 */ /* 0x001e220000000800 */
[----:B------:R-:W-:-:S05]  /*0e60*/  LEA.HI.X R5, R5, UR5, R12, 0x1, P0 ;  /* 0x0000000505057c11 */ /* 0x000fca00080f0c0c */
[----:B------:R-:W-:Y:S04]  /*0e70*/  STG.E.U16 desc[UR8][R4.64], R9 ;  /* 0x0000000904007986 */ /* 0x000fe8000c101508 */
[----:B0-----:R-:W-:Y:S04]  /*0e80*/  STS [R8], R23 ;  /* 0x0000001708007388 */ /* 0x001fe80000000800 */
[----:B------:R-:W0:Y:S02]  /*0e90*/  LDS R10, [R6+0x54] ;  /* 0x00005400060a7984 */ /* 0x000e240000000800 */
[----:B0-----:R-:W-:-:S05]  /*0ea0*/  FADD.FTZ R7, R10, R23 ;  /* 0x000000170a077221 */ /* 0x001fca0000010000 */
[----:B------:R1:W-:Y:S02]  /*0eb0*/  STS [R6+0x54], R7 ;  /* 0x0000540706007388 */ /* 0x0003e40000000800 */
.L_x_11:
[----:B------:R-:W-:Y:S05]  /*0ec0*/  BSYNC B0 ;  /* 0x0000000000007941 */ /* 0x000fea0003800000 */
.L_x_10:
[----:B------:R-:W-:Y:S01]  /*0ed0*/  VIADD R27, R27, 0x1 ;  /* 0x000000011b1b7836 */ /* 0x000fe20000000000 */
[----:B------:R-:W-:Y:S04]  /*0ee0*/  BAR.SYNC.DEFER_BLOCKING 0x0 ;  /* 0x0000000000007b1d */ /* 0x000fe80000010000 */
[----:B------:R-:W-:-:S13]  /*0ef0*/  ISETP.GE.AND P0, PT, R27, R2, PT ;  /* 0x000000021b00720c */ /* 0x000fda0003f06270 */
[----:B------:R-:W-:Y:S05]  /*0f00*/  @!P0 BRA `(.L_x_12) ;  /* 0xfffffff400688947 */ /* 0x000fea000383ffff */
.L_x_2:
[----:B------:R-:W-:Y:S05]  /*0f10*/  @P3 EXIT ;  /* 0x000000000000394d */ /* 0x000fea0003800000 */
[----:B-1----:R-:W1:Y:S01]  /*0f20*/  S2R R7, SR_CTAID.X ;  /* 0x0000000000077919 */ /* 0x002e620000002500 */
[----:B------:R-:W1:Y:S02]  /*0f30*/  LDC.64 R4, c[0x0][0x268] ;  /* 0x00009a00ff047b82 */ /* 0x000e640000000a00 */
[----:B-1----:R-:W-:-:S05]  /*0f40*/  IMAD.WIDE.U32 R4, R7, 0x30, R4 ;  /* 0x0000003007047825 */ /* 0x002fca00078e0004 */
[----:B------:R-:W2:Y:S04]  /*0f50*/  LDG.E.64 R12, desc[UR8][R4.64] ;  /* 0x00000008040c7981 */ /* 0x000ea8000c1e1b00 */
[----:B------:R-:W3:Y:S04]  /*0f60*/  LDG.E.64 R6, desc[UR8][R4.64+0x10] ;  /* 0x0000100804067981 */ /* 0x000ee8000c1e1b00 */
[----:B------:R-:W4:Y:S01]  /*0f70*/  LDG.E.64 R8, desc[UR8][R4.64+0x8] ;  /* 0x0000080804087981 */ /* 0x000f22000c1e1b00 */
[----:B------:R-:W1:Y:S01]  /*0f80*/  S2UR UR5, SR_CgaCtaId ;  /* 0x00000000000579c3 */ /* 0x000e620000008800 */
[----:B------:R-:W-:Y:S01]  /*0f90*/  UMOV UR4, 0x400 ;  /* 0x0000040000047882 */ /* 0x000fe20000000000 */
[----:B------:R-:W-:Y:S01]  /*0fa0*/  ISETP.GE.AND P0, PT, R2, 0x1, PT ;  /* 0x000000010200780c */ /* 0x000fe20003f06270 */
[----:B-1----:R-:W-:-:S09]  /*0fb0*/  ULEA UR6, UR5, UR4, 0x18 ;  /* 0x0000000405067291 */ /* 0x002fd2000f8ec03f */
[----:B------:R-:W1:Y:S01]  /*0fc0*/  LDS R0, [UR6+0x54] ;  /* 0x00005406ff007984 */ /* 0x000e620008000800 */
[----:B--2---:R-:W-:Y:S01]  /*0fd0*/  SHF.R.U32.HI R10, RZ, 0x2, R13 ;  /* 0x00000002ff0a7819 */ /* 0x004fe2000001160d */
[----:B------:R-:W-:-:S03]  /*0fe0*/  VIADD R12, R12, 0x587c5 ;  /* 0x000587c50c0c7836 */ /* 0x000fc60000000000 */
[----:B------:R-:W-:Y:S01]  /*0ff0*/  LOP3.LUT R10, R10, R13, RZ, 0x3c, !PT ;  /* 0x0000000d0a0a7212 */ /* 0x000fe200078e3cff */
[----:B------:R-:W-:Y:S02]  /*1000*/  IMAD.MOV.U32 R13, RZ, RZ, 0x2f800000 ;  /* 0x2f800000ff0d7424 */ /* 0x000fe400078e00ff */
[----:B---3--:R-:W-:Y:S02]  /*1010*/  IMAD.MOV.U32 R15, RZ, RZ, R6 ;  /* 0x000000ffff0f7224 */ /* 0x008fe400078e0006 */
[----:B------:R-:W-:Y:S02]  /*1020*/  IMAD.SHL.U32 R11, R10, 0x2, RZ ;  /* 0x000000020a0b7824 */ /* 0x000fe400078e00ff */
[----:B----4-:R-:W-:-:S03]  /*1030*/  IMAD.MOV.U32 R14, RZ, RZ, R9 ;  /* 0x000000ffff0e7224 */ /* 0x010fc600078e0009 */
[C---:B------:R-:W-:Y:S01]  /*1040*/  LOP3.LUT R10, R7.reuse, R11, R10, 0x96, !PT ;  /* 0x0000000b070a7212 */ /* 0x040fe200078e960a */
[----:B------:R-:W-:Y:S01]  /*1050*/  IMAD.SHL.U32 R11, R7, 0x10, RZ ;  /* 0x00000010070b7824 */ /* 0x000fe200078e00ff */
[----:B------:R2:W-:Y:S04]  /*1060*/  STG.E.64 desc[UR8][R4.64+0x8], R14 ;  /* 0x0000080e04007986 */ /* 0x0005e8000c101b08 */
[----:B------:R-:W-:-:S05]  /*1070*/  LOP3.LUT R11, R10, R11, RZ, 0x3c, !PT ;  /* 0x0000000b0a0b7212 */ /* 0x000fca00078e3cff */
[----:B------:R-:W-:-:S05]  /*1080*/  IMAD.IADD R10, R11, 0x1, R12 ;  /* 0x000000010b0a7824 */ /* 0x000fca00078e020c */
[----:B------:R-:W-:-:S05]  /*1090*/  I2FP.F32.U32 R10, R10 ;  /* 0x0000000a000a7245 */ /* 0x000fca0000201000 */
[----:B------:R-:W-:Y:S01]  /*10a0*/  FFMA.FTZ R10, R10, R13, 1.1641532182693481445e-10 ;  /* 0x2f0000000a0a7423 */ /* 0x000fe2000001000d */
[----:B------:R-:W-:-:S03]  /*10b0*/  IMAD.MOV.U32 R13, RZ, RZ, R8 ;  /* 0x000000ffff0d7224 */ /* 0x000fc600078e0008 */
[----:B------:R-:W-:Y:S01]  /*10c0*/  FMUL.FTZ R3, R10, R3 ;  /* 0x000000030a037220 */ /* 0x000fe20000410000 */
[----:B------:R-:W-:Y:S01]  /*10d0*/  IMAD.MOV.U32 R10, RZ, RZ, R7 ;  /* 0x000000ffff0a7224 */ /* 0x000fe200078e0007 */
[----:B------:R2:W-:Y:S02]  /*10e0*/  STG.E.64 desc[UR8][R4.64], R12 ;  /* 0x0000000c04007986 */ /* 0x0005e4000c101b08 */
[----:B-1----:R-:W-:Y:S02]  /*10f0*/  FMUL.FTZ R3, R3, R0 ;  /* 0x0000000003037220 */ /* 0x002fe40000410000 */
[----:B------:R2:W-:Y:S04]  /*1100*/  STG.E.64 desc[UR8][R4.64+0x10], R10 ;  /* 0x0000100a04007986 */ /* 0x0005e8000c101b08 */
[----:B------:R2:W-:Y:S01]  /*1110*/  STS [UR6+0x50], R3 ;  /* 0x00005003ff007988 */ /* 0x0005e20008000806 */
[----:B------:R-:W-:Y:S05]  /*1120*/  @!P0 BRA `(.L_x_13) ;  /* 0x00000004003c8947 */ /* 0x000fea0003800000 */
[----:B------:R-:W-:Y:S01]  /*1130*/  UIADD3 UR4, UR4, 0x60, URZ ;  /* 0x0000006004047890 */ /* 0x000fe2000fffe03f */
[----:B------:R-:W-:Y:S02]  /*1140*/  IMAD.MOV.U32 R6, RZ, RZ, R3 ;  /* 0x000000ffff067224 */ /* 0x000fe400078e0003 */
[----:B--2---:R-:W-:Y:S01]  /*1150*/  VIADD R4, R2, 0xffffffff ;  /* 0xffffffff02047836 */ /* 0x004fe20000000000 */
[----:B------:R-:W-:-:S03]  /*1160*/  ULEA UR5, UR5, UR4, 0x18 ;  /* 0x0000000405057291 */ /* 0x000fc6000f8ec03f */
[----:B------:R-:W-:-:S09]  /*1170*/  UMOV UR4, URZ ;  /* 0x0000003f00047c82 */ /* 0x000fd20008000000 */
.L_x_15:
[----:B------:R-:W-:-:S05]  /*1180*/  VIADD R3, R2, UR4 ;  /* 0x0000000402037c36 */ /* 0x000fca0008000000 */
[----:B------:R-:W-:-:S06]  /*1190*/  LEA R3, R3, UR5, 0x2 ;  /* 0x0000000503037c11 */ /* 0x000fcc000f8e10ff */
[----:B------:R-:W1:Y:S02]  /*11a0*/  LDS R3, [R3] ;  /* 0x0000000003037984 */ /* 0x000e640000000800 */
[----:B-1----:R-:W-:-:S05]  /*11b0*/  FADD.FTZ R6, -R3, R6 ;  /* 0x0000000603067221 */ /* 0x002fca0000010100 */
[----:B------:R-:W-:-:S04]  /*11c0*/  FSETP.GTU.FTZ.AND P0, PT, R6, RZ, PT ;  /* 0x000000ff0600720b */ /* 0x000fc80003f1c000 */
[----:B------:R-:W-:-:S13]  /*11d0*/  ISETP.EQ.OR P0, PT, R4, UR4, !P0 ;  /* 0x0000000404007c0c */ /* 0x000fda000c702670 */
[----:B------:R-:W-:Y:S05]  /*11e0*/  @P0 BRA `(.L_x_14) ;  /* 0x0000000000200947 */ /* 0x000fea0003800000 */
[----:B------:R-:W-:-:S06]  /*11f0*/  UIADD3 UR4, UR4, 0x1, URZ ;  /* 0x0000000104047890 */ /* 0x000fcc000fffe03f */
[----:B------:R-:W-:-:S13]  /*1200*/  ISETP.LE.AND P0, PT, R2, UR4, PT ;  /* 0x0000000402007c0c */ /* 0x000fda000bf03270 */
[----:B------:R-:W-:Y:S05]  /*1210*/  @!P0 BRA `(.L_x_15) ;  /* 0xfffffffc00d88947 */ /* 0x000fea000383ffff */
[----:B------:R-:W1:Y:S01]  /*1220*/  S2UR UR5, SR_CgaCtaId ;  /* 0x00000000000579c3 */ /* 0x000e620000008800 */
[----:B------:R-:W-:Y:S02]  /*1230*/  UMOV UR4, 0x400 ;  /* 0x0000040000047882 */ /* 0x000fe40000000000 */
[----:B-1----:R-:W-:-:S09]  /*1240*/  ULEA UR4, UR5, UR4, 0x18 ;  /* 0x0000000405047291 */ /* 0x002fd2000f8ec03f */
[----:B------:R1:W-:Y:S01]  /*1250*/  STS [UR4+0x50], R6 ;  /* 0x00005006ff007988 */ /* 0x0003e20008000804 */
[----:B------:R-:W-:Y:S05]  /*1260*/  BRA `(.L_x_13) ;  /* 0x0000000000ec7947 */ /* 0x000fea0003800000 */
.L_x_14:
[----:B------:R-:W1:Y:S01]  /*1270*/  S2UR UR7, SR_CgaCtaId ;  /* 0x00000000000779c3 */ /* 0x000e620000008800 */
[----:B------:R-:W-:Y:S01]  /*1280*/  UMOV UR6, 0x400 ;  /* 0x0000040000067882 */ /* 0x000fe20000000000 */
[----:B------:R-:W-:-:S06]  /*1290*/  ULEA UR4, UR4, UR5, 0x2 ;  /* 0x0000000504047291 */ /* 0x000fcc000f8e103f */
[----:B------:R-:W2:Y:S08]  /*12a0*/  LDC.64 R4, c[0x0][0x210] ;  /* 0x00008400ff047b82 */ /* 0x000eb00000000a00 */
[----:B------:R-:W3:Y:S01]  /*12b0*/  LDC R8, c[0x0][0x278] ;  /* 0x00009e00ff087b82 */ /* 0x000ee20000000800 */
[----:B-1----:R-:W-:-:S09]  /*12c0*/  ULEA UR6, UR7, UR6, 0x18 ;  /* 0x0000000607067291 */ /* 0x002fd2000f8ec03f */
[----:B------:R-:W-:Y:S04]  /*12d0*/  STS [UR6+0x50], R6 ;  /* 0x00005006ff007988 */ /* 0x000fe80008000806 */
[----:B------:R-:W1:Y:S01]  /*12e0*/  LDS R2, [UR4] ;  /* 0x00000004ff027984 */ /* 0x000e620008000800 */
[----:B------:R-:W-:Y:S01]  /*12f0*/  ULDC.64 UR4, c[0x0][0x238] ;  /* 0x00008e0000047ab9 */ /* 0x000fe20000000a00 */
[----:B-1----:R-:W-:-:S04]  /*1300*/  IMAD.IADD R17, R17, 0x1, R2 ;  /* 0x0000000111117824 */ /* 0x002fc800078e0202 */
[----:B--2---:R-:W-:-:S06]  /*1310*/  IMAD.WIDE R4, R17, 0x4, R4 ;  /* 0x0000000411047825 */ /* 0x004fcc00078e0204 */
[----:B------:R-:W2:Y:S01]  /*1320*/  LDG.E.CONSTANT R4, desc[UR8][R4.64] ;  /* 0x0000000804047981 */ /* 0x000ea2000c1e9900 */
[----:B---3--:R-:W-:-:S04]  /*1330*/  IABS R9, R8 ;  /* 0x0000000800097213 */ /* 0x008fc80000000000 */
[----:B------:R-:W1:Y:S08]  /*1340*/  I2F.RP R2, R9 ;  /* 0x0000000900027306 */ /* 0x000e700000209400 */
[----:B-1----:R-:W1:Y:S02]  /*1350*/  MUFU.RCP R2, R2 ;  /* 0x0000000200027308 */ /* 0x002e640000001000 */
[----:B-1----:R-:W-:-:S06]  /*1360*/  VIADD R6, R2, 0xffffffe ;  /* 0x0ffffffe02067836 */ /* 0x002fcc0000000000 */
[----:B------:R1:W3:Y:S02]  /*1370*/  F2I.FTZ.U32.TRUNC.NTZ R7, R6 ;  /* 0x0000000600077305 */ /* 0x0002e4000021f000 */
[----:B-1----:R-:W-:Y:S02]  /*1380*/  IMAD.MOV.U32 R6, RZ, RZ, RZ ;  /* 0x000000ffff067224 */ /* 0x002fe400078e00ff */
[----:B---3--:R-:W-:-:S04]  /*1390*/  IMAD.MOV R10, RZ, RZ, -R7 ;  /* 0x000000ffff0a7224 */ /* 0x008fc800078e0a07 */
[----:B------:R-:W-:-:S04]  /*13a0*/  IMAD R11, R10, R9, RZ ;  /* 0x000000090a0b7224 */ /* 0x000fc800078e02ff */
[----:B------:R-:W-:Y:S01]  /*13b0*/  IMAD.HI.U32 R7, R7, R11, R6 ;  /* 0x0000000b07077227 */ /* 0x000fe200078e0006 */
[----:B--2---:R-:W-:Y:S02]  /*13c0*/  IABS R10, R4 ;  /* 0x00000004000a7213 */ /* 0x004fe40000000000 */
[----:B------:R-:W-:Y:S02]  /*13d0*/  ISETP.GE.AND P2, PT, R4, RZ, PT ;  /* 0x000000ff0400720c */ /* 0x000fe40003f46270 */
[----:B------:R-:W1:Y:S01]  /*13e0*/  LDC.64 R4, c[0x0][0x240] ;  /* 0x00009000ff047b82 */ /* 0x000e620000000a00 */
[----:B------:R-:W-:-:S04]  /*13f0*/  IMAD.HI.U32 R7, R7, R10, RZ ;  /* 0x0000000a07077227 */ /* 0x000fc800078e00ff */
[----:B------:R-:W-:-:S04]  /*1400*/  IMAD.MOV R7, RZ, RZ, -R7 ;  /* 0x000000ffff077224 */ /* 0x000fc800078e0a07 */
[----:B------:R-:W-:-:S05]  /*1410*/  IMAD R2, R9, R7, R10 ;  /* 0x0000000709027224 */ /* 0x000fca00078e020a */
[----:B------:R-:W-:-:S13]  /*1420*/  ISETP.GT.U32.AND P0, PT, R9, R2, PT ;  /* 0x000000020900720c */ /* 0x000fda0003f04070 */
[----:B------:R-:W-:Y:S01]  /*1430*/  @!P0 IMAD.IADD R2, R2, 0x1, -R9 ;  /* 0x0000000102028824 */ /* 0x000fe200078e0a09 */
[----:B------:R-:W-:-:S04]  /*1440*/  ISETP.NE.AND P0, PT, R8, RZ, PT ;  /* 0x000000ff0800720c */ /* 0x000fc80003f05270 */
[----:B------:R-:W-:-:S13]  /*1450*/  ISETP.GT.U32.AND P1, PT, R9, R2, PT ;  /* 0x000000020900720c */ /* 0x000fda0003f24070 */
[----:B------:R-:W-:-:S04]  /*1460*/  @!P1 IMAD.IADD R2, R2, 0x1, -R9 ;  /* 0x0000000102029824 */ /* 0x000fc800078e0a09 */
[----:B------:R-:W-:Y:S01]  /*1470*/  @!P2 IMAD.MOV R2, RZ, RZ, -R2 ;  /* 0x000000ffff02a224 */ /* 0x000fe200078e0a02 */
[----:B------:R-:W-:Y:S02]  /*1480*/  @!P0 LOP3.LUT R2, RZ, R8, RZ, 0x33, !PT ;  /* 0x00000008ff028212 */ /* 0x000fe400078e33ff */
[----:B-1----:R-:W-:-:S03]  /*1490*/  LOP3.LUT P0, RZ, R4, UR4, RZ, 0xfc, !PT ;  /* 0x0000000404ff7c12 */ /* 0x002fc6000f80fcff */
[----:B------:R3:W-:Y:S01]  /*14a0*/  STG.E desc[UR8][R30.64], R2 ;  /* 0x000000021e007986 */ /* 0x0007e2000c101908 */
[----:B------:R-:W-:-:S13]  /*14b0*/  LOP3.LUT P0, RZ, R5, UR5, RZ, 0xfc, P0 ;  /* 0x0000000505ff7c12 */ /* 0x000fda000800fcff */
[----:B---3--:R-:W-:Y:S05]  /*14c0*/  @!P0 BRA `(.L_x_13) ;  /* 0x0000000000548947 */ /* 0x008fea0003800000 */
[----:B------:R-:W-:-:S04]  /*14d0*/  ISETP.NE.U32.AND P0, PT, RZ, UR4, PT ;  /* 0x00000004ff007c0c */ /* 0x000fc8000bf05070 */
[----:B------:R-:W-:-:S13]  /*14e0*/  ISETP.NE.AND.EX P0, PT, RZ, UR5, PT, P0 ;  /* 0x00000005ff007c0c */ /* 0x000fda000bf05300 */
[----:B------:R-:W1:Y:S02]  /*14f0*/  @P0 S2R R2, SR_CTAID.X ;  /* 0x0000000000020919 */ /* 0x000e640000002500 */
[----:B-1----:R-:W-:Y:S02]  /*1500*/  @P0 SHF.R.S32.HI R7, RZ, 0x1f, R2 ;  /* 0x0000001fff070819 */ /* 0x002fe40000011402 */
[----:B------:R-:W-:-:S04]  /*1510*/  @P0 LEA R6, P1, R2, UR4, 0x2 ;  /* 0x0000000402060c11 */ /* 0x000fc8000f8210ff */
[----:B------:R-:W-:-:S05]  /*1520*/  @P0 LEA.HI.X R7, R2, UR5, R7, 0x2, P1 ;  /* 0x0000000502070c11 */ /* 0x000fca00088f1407 */
[----:B------:R-:W2:Y:S01]  /*1530*/  @P0 LDG.E R2, desc[UR8][R6.64] ;  /* 0x0000000806020981 */ /* 0x000ea2000c1e1900 */
[----:B------:R-:W1:Y:S02]  /*1540*/  MUFU.LG2 R3, R3 ;  /* 0x0000000300037308 */ /* 0x000e640000000c00 */
[----:B-1----:R-:W-:-:S04]  /*1550*/  FMUL.FTZ R11, R3, 0.69314718246459960938 ;  /* 0x3f317218030b7820 */ /* 0x002fc80000410000 */
[----:B--2---:R-:W-:-:S05]  /*1560*/  @P0 FADD.FTZ R9, R11, R2 ;  /* 0x000000020b090221 */ /* 0x004fca0000010000 */
[----:B------:R3:W-:Y:S01]  /*1570*/  @P0 STG.E desc[UR8][R6.64], R9 ;  /* 0x0000000906000986 */ /* 0x0007e2000c101908 */
[----:B------:R-:W-:-:S04]  /*1580*/  ISETP.NE.U32.AND P0, PT, R4, RZ, PT ;  /* 0x000000ff0400720c */ /* 0x000fc80003f05070 */
[----:B------:R-:W-:-:S13]  /*1590*/  ISETP.NE.AND.EX P0, PT, R5, RZ, PT, P0 ;  /* 0x000000ff0500720c */ /* 0x000fda0003f05300 */
[----:B---3--:R-:W-:Y:S05]  /*15a0*/  @!P0 BRA `(.L_x_13) ;  /* 0x00000000001c8947 */ /* 0x008fea0003800000 */
[----:B------:R-:W1:Y:S01]  /*15b0*/  S2R R2, SR_CTAID.X ;  /* 0x0000000000027919 */ /* 0x000e620000002500 */
[----:B------:R-:W2:Y:S01]  /*15c0*/  MUFU.LG2 R0, R0 ;  /* 0x0000000000007308 */ /* 0x000ea20000000c00 */
[----:B-1----:R-:W-:Y:S02]  /*15d0*/  LEA R4, P0, R2, R4, 0x2 ;  /* 0x0000000402047211 */ /* 0x002fe400078010ff */
[----:B------:R-:W-:-:S04]  /*15e0*/  SHF.R.S32.HI R3, RZ, 0x1f, R2 ;  /* 0x0000001fff037819 */ /* 0x000fc80000011402 */
[----:B------:R-:W-:Y:S01]  /*15f0*/  LEA.HI.X R5, R2, R5, R3, 0x2, P0 ;  /* 0x0000000502057211 */ /* 0x000fe200000f1403 */
[----:B--2---:R-:W-:-:S05]  /*1600*/  FFMA.FTZ R3, R0, -0.69314718246459960938, R11 ;  /* 0xbf31721800037823 */ /* 0x004fca000001000b */
[----:B------:R3:W-:Y:S02]  /*1610*/  STG.E desc[UR8][R4.64], R3 ;  /* 0x0000000304007986 */ /* 0x0007e4000c101908 */
.L_x_13:
[----:B--23--:R-:W2:Y:S01]  /*1620*/  LDC.64 R2, c[0x0][0x228] ;  /* 0x00008a00ff027b82 */ /* 0x00cea20000000a00 */
[----:B------:R-:W-:Y:S02]  /*1630*/  ULDC.64 UR4, c[0x0][0x230] ;  /* 0x00008c0000047ab9 */ /* 0x000fe40000000a00 */
[----:B------:R-:W-:-:S04]  /*1640*/  ISETP.NE.U32.AND P1, PT, RZ, UR4, PT ;  /* 0x00000004ff007c0c */ /* 0x000fc8000bf25070 */
[----:B------:R-:W-:Y:S02]  /*1650*/  ISETP.NE.AND.EX P1, PT, RZ, UR5, PT, P1 ;  /* 0x00000005ff007c0c */ /* 0x000fe4000bf25310 */
[----:B--2---:R-:W-:-:S04]  /*1660*/  ISETP.EQ.U32.AND P0, PT, R2, RZ, PT ;  /* 0x000000ff0200720c */ /* 0x004fc80003f02070 */
[----:B------:R-:W-:-:S13]  /*1670*/  ISETP.EQ.OR.EX P0, PT, R3, RZ, !P1, P0 ;  /* 0x000000ff0300720c */ /* 0x000fda0004f02700 */
[----:B------:R-:W-:Y:S05]  /*1680*/  @P0 EXIT ;  /* 0x000000000000094d */ /* 0x000fea0003800000 */
[----:B------:R-:W2:Y:S01]  /*1690*/  S2R R11, SR_CTAID.X ;  /* 0x00000000000b7919 */ /* 0x000ea20000002500 */
[----:B------:R-:W3:Y:S01]  /*16a0*/  LDC.64 R4, c[0x0][0x270] ;  /* 0x00009c00ff047b82 */ /* 0x000ee20000000a00 */
[----:B--2---:R-:W-:Y:S02]  /*16b0*/  SHF.R.S32.HI R0, RZ, 0x1f, R11 ;  /* 0x0000001fff007819 */ /* 0x004fe4000001140b */
[----:B-1----:R-:W-:-:S04]  /*16c0*/  IADD3 R6, P0, R11, UR4, RZ ;  /* 0x000000040b067c10 */ /* 0x002fc8000ff1e0ff */
[----:B------:R-:W-:Y:S02]  /*16d0*/  IADD3.X R7, R0, UR5, RZ, P0, !PT ;  /* 0x0000000500077c10 */ /* 0x000fe400087fe4ff */
[----:B------:R-:W-:-:S03]  /*16e0*/  LEA R2, P0, R11, R2, 0x2 ;  /* 0x000000020b027211 */ /* 0x000fc600078010ff */
[----:B------:R-:W2:Y:S01]  /*16f0*/  LDG.E.U8 R8, desc[UR8][R6.64] ;  /* 0x0000000806087981 */ /* 0x000ea2000c1e1100 */
[----:B------:R-:W-:-:S05]  /*1700*/  LEA.HI.X R3, R11, R3, R0, 0x2, P0 ;  /* 0x000000030b037211 */ /* 0x000fca00000f1400 */
[----:B------:R-:W4:Y:S01]  /*1710*/  LDG.E R0, desc[UR8][R2.64] ;  /* 0x0000000802007981 */ /* 0x000f22000c1e1900 */
[----:B---3--:R-:W-:Y:S01]  /*1720*/  IMAD.WIDE R4, R11, 0x4, R4 ;  /* 0x000000040b047825 */ /* 0x008fe200078e0204 */
[----:B--2---:R-:W-:-:S03]  /*1730*/  ISETP.NE.AND P0, PT, R8, RZ, PT ;  /* 0x000000ff0800720c */ /* 0x004fc60003f05270 */
[----:B----4-:R-:W-:-:S10]  /*1740*/  VIADD R9, R0, 0x1 ;  /* 0x0000000100097836 */ /* 0x010fd40000000000 */
[----:B------:R-:W-:-:S05]  /*1750*/  @P0 IMAD.MOV R9, RZ, RZ, R0 ;  /* 0x000000ffff090224 */ /* 0x000fca00078e0200 */
[----:B------:R-:W-:Y:S04]  /*1760*/  STG.E desc[UR8][R2.64], R9 ;  /* 0x0000000902007986 */ /* 0x000fe8000c101908 */
[----:B------:R-:W2:Y:S04]  /*1770*/  LDG.E R31, desc[UR8][R30.64] ;  /* 0x000000081e1f7981 */ /* 0x000ea8000c1e1900 */
[----:B------:R-:W2:Y:S02]  /*1780*/  LDG.E R4, desc[UR8][R4.64] ;  /* 0x0000000804047981 */ /* 0x000ea4000c1e1900 */
[----:B--2---:R-:W-:-:S04]  /*1790*/  ISETP.NE.AND P0, PT, R31, R4, PT ;  /* 0x000000041f00720c */ /* 0x004fc80003f05270 */
[----:B------:R-:W-:-:S05]  /*17a0*/  SEL R11, RZ, 0x1, P0 ;  /* 0x00000001ff0b7807 */ /* 0x000fca0000000000 */
[----:B------:R-:W-:Y:S01]  /*17b0*/  STG.E.U8 desc[UR8][R6.64], R11 ;  /* 0x0000000b06007986 */ /* 0x000fe2000c101108 */
[----:B------:R-:W-:Y:S05]  /*17c0*/  EXIT ;  /* 0x000000000000794d */ /* 0x000fea0003800000 */
.L_x_16:
[----:B------:R-:W-:-:S00]  /*17d0*/  BRA `(.L_x_16) ;  /* 0xfffffffc00fc7947 */ /* 0x000fc0000383ffff */
[----:B------:R-:W-:-:S00]  /*17e0*/  NOP ;  /* 0x0000000000007918 */ /* 0x000fc00000000000 */
        /* <DEDUP_REMOVED lines=9> */
.L_x_167:


//--------------------- .text._ZN17fastertransformer11topk_stage1I6__halfLi256ELi8EEEvPKT_PS2_PiS5_PKbiPKiiSA_S8_ --------------------------
	.section	.text._ZN17fastertransformer11topk_stage1I6__halfLi256ELi8EEEvPKT_PS2_PiS5_PKbiPKiiSA_S8_,"ax",@progbits
	.align	128
        .global         _ZN17fastertransformer11topk_stage1I6__halfLi256ELi8EEEvPKT_PS2_PiS5_PKbiPKiiSA_S8_
        .type           _ZN17fastertransformer11topk_stage1I6__halfLi256ELi8EEEvPKT_PS2_PiS5_PKbiPKiiSA_S8_,@function
        .size           _ZN17fastertransformer11topk_stage1I6__halfLi256ELi8EEEvPKT_PS2_PiS5_PKbiPKiiSA_S8_,(.L_x_168 - _ZN17fastertransformer11topk_stage1I6__halfLi256ELi8EEEvPKT_PS2_PiS5_PKbiPKiiSA_S8_)
        .other          _ZN17fastertransformer11topk_stage1I6__halfLi256ELi8EEEvPKT_PS2_PiS5_PKbiPKiiSA_S8_,@"STO_CUDA_ENTRY STV_DEFAULT"
_ZN17fastertransformer11topk_stage1I6__halfLi256ELi8EEEvPKT_PS2_PiS5_PKbiPKiiSA_S8_:
.text._ZN17fastertransformer11topk_stage1I6__halfLi256ELi8EEEvPKT_PS2_PiS5_PKbiPKiiSA_S8_:
[----:B------:R-:W-:Y:S08]  /*0000*/  LDC R1, c[0x0][0x28] ;  /* 0x00000a00ff017b82 */ /* 0x000ff00000000800 */
[----:B------:R-:W0:Y:S01]  /*0010*/  LDC.64 R2, c[0x0][0x258] ;  /* 0x00009600ff027b82 */ /* 0x000e220000000a00 */
[----:B------:R-:W1:Y:S01]  /*0020*/  S2R R8, SR_CTAID.X ;  /* 0x0000000000087919 */ /* 0x000e620000002500 */
[----:B------:R-:W-:Y:S01]  /*0030*/  ULDC.64 UR8, c[0x0][0x208] ;  /* 0x0000820000087ab9 */ /* 0x000fe20000000a00 */
[----:B0-----:R-:W-:-:S04]  /*0040*/  ISETP.NE.U32.AND P0, PT, R2, RZ, PT ;  /* 0x000000ff0200720c */ /* 0x001fc80003f05070 */
[----:B------:R-:W-:Y:S02]  /*0050*/  ISETP.NE.AND.EX P0, PT, R3, RZ, PT, P0 ;  /* 0x000000ff0300720c */ /* 0x000fe40003f05300 */
[----:B-1----:R-:W-:-:S04]  /*0060*/  SHF.R.S32.HI R0, RZ, 0x1f, R8 ;  /* 0x0000001fff007819 */ /* 0x002fc80000011408 */
[----:B------:R-:W-:-:S04]  /*0070*/  LEA.HI R7, R0, R8, RZ, 0x3 ;  /* 0x0000000800077211 */ /* 0x000fc800078f18ff */
[----:B------:R-:W-:-:S03]  /*0080*/  SHF.R.S32.HI R0, RZ, 0x3, R7 ;  /* 0x00000003ff007819 */ /* 0x000fc60000011407 */
[----:B------:R-:W-:Y:S05]  /*0090*/  @!P0 BRA `(.L_x_17) ;  /* 0x0000000000148947 */ /* 0x000fea0003800000 */
[----:B------:R-:W-:-:S04]  /*00a0*/  IADD3 R2, P0, R0, R2, RZ ;  /* 0x0000000200027210 */ /* 0x000fc80007f1e0ff */
[----:B------:R-:W-:-:S05]  /*00b0*/  LEA.HI.X.SX32 R3, R0, R3, 0x1, P0 ;  /* 0x0000000300037211 */ /* 0x000fca00000f0eff */
[----:B------:R-:W2:Y:S02]  /*00c0*/  LDG.E.U8 R2, desc[UR8][R2.64] ;  /* 0x0000000802027981 */ /* 0x000ea4000c1e1100 */
[----:B--2---:R-:W-:-:S13]  /*00d0*/  ISETP.NE.AND P0, PT, R2, RZ, PT ;  /* 0x000000ff0200720c */ /* 0x004fda0003f05270 */
[----:B------:R-:W-:Y:S05]  /*00e0*/  @P0 EXIT ;  /* 0x000000000000094d */ /* 0x000fea0003800000 */
.L_x_17:
[----:B------:R-:W0:Y:S01]  /*00f0*/  LDC.64 R2, c[0x0][0x240] ;  /* 0x00009000ff027b82 */ /* 0x000e220000000a00 */
[----:B------:R-:W-:Y:S01]  /*0100*/  ULDC UR4, c[0x0][0x238] ;  /* 0x00008e0000047ab9 */ /* 0x000fe20000000800 */
[----:B------:R-:W-:Y:S01]  /*0110*/  ULDC.64 UR6, c[0x0][0x230] ;  /* 0x00008c0000067ab9 */ /* 0x000fe20000000a00 */
[----:B0-----:R-:W-:Y:S01]  /*0120*/  ISETP.NE.U32.AND P0, PT, R2, RZ, PT ;  /* 0x000000ff0200720c */ /* 0x001fe20003f05070 */
[----:B------:R-:W-:Y:S01]  /*0130*/  IMAD.U32 R2, RZ, RZ, UR4 ;  /* 0x00000004ff027e24 */ /* 0x000fe2000f8e00ff */
[----:B------:R-:W0:Y:S01]  /*0140*/  S2R R6, SR_TID.X ;  /* 0x0000000000067919 */ /* 0x000e220000002100 */
[----:B------:R-:W-:Y:S01]  /*0150*/  ULDC UR4, c[0x0][0x238] ;  /* 0x00008e0000047ab9 */ /* 0x000fe20000000800 */
[----:B------:R-:W-:-:S13]  /*0160*/  ISETP.NE.AND.EX P0, PT, R3, RZ, PT, P0 ;  /* 0x000000ff0300720c */ /* 0x000fda0003f05300 */
[----:B------:R-:W1:Y:S02]  /*0170*/  @P0 LDC.64 R4, c[0x0][0x240] ;  /* 0x00009000ff040b82 */ /* 0x000e640000000a00 */
[----:B-1----:R-:W-:-:S05]  /*0180*/  @P0 IMAD.WIDE R4, R0, 0x4, R4 ;  /* 0x0000000400040825 */ /* 0x002fca00078e0204 */
[----:B------:R1:W2:Y:S01]  /*0190*/  @P0 LDG.E R2, desc[UR8][R4.64] ;  /* 0x0000000804020981 */ /* 0x0002a2000c1e1900 */
[----:B------:R-:W-:Y:S01]  /*01a0*/  ISETP.NE.U32.AND P0, PT, RZ, UR6, PT ;  /* 0x00000006ff007c0c */ /* 0x000fe2000bf05070 */
[----:B------:R-:W-:Y:S01]  /*01b0*/  IMAD R3, R0, UR4, RZ ;  /* 0x0000000400037c24 */ /* 0x000fe2000f8e02ff */
[----:B------:R-:W-:Y:S01]  /*01c0*/  LOP3.LUT R7, R7, 0xfffffff8, RZ, 0xc0, !PT ;  /* 0xfffffff807077812 */ /* 0x000fe200078ec0ff */
[----:B------:R-:W-:Y:S01]  /*01d0*/  ULDC.64 UR4, c[0x0][0x210] ;  /* 0x0000840000047ab9 */ /* 0x000fe20000000a00 */
[----:B------:R-:W-:Y:S01]  /*01e0*/  ISETP.NE.AND.EX P0, PT, RZ, UR7, PT, P0 ;  /* 0x00000007ff007c0c */ /* 0x000fe2000bf05300 */
[----:B------:R-:W-:Y:S02]  /*01f0*/  IMAD.SHL.U32 R3, R3, 0x8, RZ ;  /* 0x0000000803037824 */ /* 0x000fe400078e00ff */
[----:B------:R-:W-:Y:S02]  /*0200*/  IMAD.IADD R7, R8, 0x1, -R7 ;  /* 0x0000000108077824 */ /* 0x000fe400078e0a07 */
[----:B-1----:R-:W-:-:S02]  /*0210*/  IMAD.U32 R4, RZ, RZ, UR4 ;  /* 0x00000004ff047e24 */ /* 0x002fc4000f8e00ff */
[----:B------:R-:W-:Y:S02]  /*0220*/  IMAD.U32 R9, RZ, RZ, UR5 ;  /* 0x00000005ff097e24 */ /* 0x000fe4000f8e00ff */
[----:B--2---:R-:W-:-:S04]  /*0230*/  IMAD R3, R7, R2, R3 ;  /* 0x0000000207037224 */ /* 0x004fc800078e0203 */
[----:B0-----:R-:W-:Y:S05]  /*0240*/  @!P0 BRA `(.L_x_18) ;  /* 0x0000000000808947 */ /* 0x001fea0003800000 */
[----:B------:R-:W-:Y:S02]  /*0250*/  SHF.R.S32.HI R12, RZ, 0x1f, R0 ;  /* 0x0000001fff0c7819 */ /* 0x000fe40000011400 */
[----:B------:R-:W-:-:S04]  /*0260*/  IADD3 R10, P0, R0, UR6, RZ ;  /* 0x00000006000a7c10 */ /* 0x000fc8000ff1e0ff */
[----:B------:R-:W-:-:S05]  /*0270*/  IADD3.X R11, R12, UR7, RZ, P0, !PT ;  /* 0x000000070c0b7c10 */ /* 0x000fca00087fe4ff */
[----:B------:R-:W2:Y:S02]  /*0280*/  LDG.E.U8 R10, desc[UR8][R10.64] ;  /* 0x000000080a0a7981 */ /* 0x000ea4000c1e1100 */
[----:B--2---:R-:W-:-:S13]  /*0290*/  ISETP.NE.AND P0, PT, R10, 0x1, PT ;  /* 0x000000010a00780c */ /* 0x004fda0003f05270 */
[----:B------:R-:W-:Y:S05]  /*02a0*/  @P0 BRA `(.L_x_18) ;  /* 0x0000000000680947 */ /* 0x000fea0003800000 */
[----:B------:R-:W-:-:S13]  /*02b0*/  ISETP.GE.AND P0, PT, R6, R2, PT ;  /* 0x000000020600720c */ /* 0x000fda0003f06270 */
[----:B------:R-:W-:Y:S05]  /*02c0*/  @P0 EXIT ;  /* 0x000000000000094d */ /* 0x000fea0003800000 */
[----:B------:R-:W0:Y:S01]  /*02d0*/  LDC.64 R4, c[0x0][0x220] ;  /* 0x00008800ff047b82 */ /* 0x000e220000000a00 */
[----:B------:R-:W-:Y:S01]  /*02e0*/  LOP3.LUT P0, RZ, R7, R6, RZ, 0xfc, !PT ;  /* 0x0000000607ff7212 */ /* 0x000fe2000780fcff */
[----:B------:R-:W-:Y:S02]  /*02f0*/  IMAD.IADD R7, R3, 0x1, R6 ;  /* 0x0000000103077824 */ /* 0x000fe400078e0206 */
[----:B------:R-:W-:-:S04]  /*0300*/  IMAD.MOV.U32 R6, RZ, RZ, 0xfbff ;  /* 0x0000fbffff067424 */ /* 0x000fc800078e00ff */
[----:B------:R-:W1:Y:S01]  /*0310*/  LDC.64 R8, c[0x0][0x228] ;  /* 0x00008a00ff087b82 */ /* 0x000e620000000a00 */
[----:B0-----:R-:W-:-:S05]  /*0320*/  IMAD.WIDE R2, R7, 0x4, R4 ;  /* 0x0000000407027825 */ /* 0x001fca00078e0204 */
[----:B------:R-:W-:Y:S01]  /*0330*/  @P0 PRMT R4, R6, 0x7610, R4 ;  /* 0x0000761006040816 */ /* 0x000fe20000000004 */
[----:B------:R-:W-:Y:S02]  /*0340*/  @P0 IMAD.MOV.U32 R5, RZ, RZ, -0x1 ;  /* 0xffffffffff050424 */ /* 0x000fe400078e00ff */
[----:B-1----:R-:W-:-:S03]  /*0350*/  IMAD.WIDE R8, R7, 0x2, R8 ;  /* 0x0000000207087825 */ /* 0x002fc600078e0208 */
[----:B------:R0:W-:Y:S04]  /*0360*/  @P0 STG.E desc[UR8][R2.64], R5 ;  /* 0x0000000502000986 */ /* 0x0001e8000c101908 */
[----:B------:R0:W-:Y:S01]  /*0370*/  @P0 STG.E.U16 desc[UR8][R8.64], R4 ;  /* 0x0000000408000986 */ /* 0x0001e2000c101508 */
[----:B------:R-:W-:Y:S05]  /*0380*/  @P0 EXIT ;  /* 0x000000000000094d */ /* 0x000fea0003800000 */
[----:B------:R-:W1:Y:S01]  /*0390*/  LDC.64 R6, c[0x0][0x250] ;  /* 0x00009400ff067b82 */ /* 0x000e620000000a00 */
[----:B------:R-:W-:-:S07]  /*03a0*/  ULDC UR4, c[0x0][0x248] ;  /* 0x0000920000047ab9 */ /* 0x000fce0000000800 */
[----:B0-----:R-:W0:Y:S01]  /*03b0*/  LDC.64 R4, c[0x0][0x210] ;  /* 0x00008400ff047b82 */ /* 0x001e220000000a00 */
[----:B-1----:R-:W-:-:S04]  /*03c0*/  LEA R6, P0, R0, R6, 0x2 ;  /* 0x0000000600067211 */ /* 0x002fc800078010ff */
[----:B------:R-:W-:-:S06]  /*03d0*/  LEA.HI.X R7, R0, R7, R12, 0x2, P0 ;  /* 0x0000000700077211 */ /* 0x000fcc00000f140c */
[----:B------:R-:W2:Y:S02]  /*03e0*/  LDG.E R7, desc[UR8][R6.64] ;  /* 0x0000000806077981 */ /* 0x000ea4000c1e1900 */
[----:B--2---:R-:W-:-:S04]  /*03f0*/  IMAD R11, R0, UR4, R7 ;  /* 0x00000004000b7c24 */ /* 0x004fc8000f8e0207 */
[----:B0-----:R-:W-:-:S06]  /*0400*/  IMAD.WIDE R4, R11, 0x2, R4 ;  /* 0x000000020b047825 */ /* 0x001fcc00078e0204 */
[----:B------:R-:W2:Y:S04]  /*0410*/  LDG.E.U16.CONSTANT R5, desc[UR8][R4.64] ;  /* 0x0000000804057981 */ /* 0x000ea8000c1e9500 */
[----:B------:R-:W-:Y:S04]  /*0420*/  STG.E desc[UR8][R2.64], R11 ;  /* 0x0000000b02007986 */ /* 0x000fe8000c101908 */
[----:B--2---:R-:W-:Y:S01]  /*0430*/  STG.E.U16 desc[UR8][R8.64], R5 ;  /* 0x0000000508007986 */ /* 0x004fe2000c101508 */
[----:B------:R-:W-:Y:S05]  /*0440*/  EXIT ;  /* 0x000000000000794d */ /* 0x000fea0003800000 */
.L_x_18:
[----:B------:R-:W-:Y:S01]  /*0450*/  IMAD R5, R7, 0x100, R6 ;  /* 0x0000010007057824 */ /* 0x000fe200078e0206 */
[----:B------:R-:W-:Y:S01]  /*0460*/  ULDC UR6, c[0x0][0x248] ;  /* 0x0000920000067ab9 */ /* 0x000fe20000000800 */
[----:B------:R-:W-:Y:S03]  /*0470*/  BSSY B0, `(.L_x_19) ;  /* 0x000003d000007945 */ /* 0x000fe60003800000 */
[----:B------:R-:W-:-:S13]  /*0480*/  ISETP.GE.AND P0, PT, R5, UR6, PT ;  /* 0x0000000605007c0c */ /* 0x000fda000bf06270 */
[----:B------:R-:W-:Y:S05]  /*0490*/  @P0 BRA `(.L_x_20) ;  /* 0x0000000000e80947 */ /* 0x000fea0003800000 */
[----:B------:R-:W-:Y:S01]  /*04a0*/  LOP3.LUT R8, RZ, R6, RZ, 0x33, !PT ;  /* 0x00000006ff087212 */ /* 0x000fe200078e33ff */
[----:B------:R-:W-:Y:S01]  /*04b0*/  BSSY B1, `(.L_x_21) ;  /* 0x000001f000017945 */ /* 0x000fe20003800000 */
[----:B------:R-:W-:-:S03]  /*04c0*/  IMAD.MOV.U32 R13, RZ, RZ, R5 ;  /* 0x000000ffff0d7224 */ /* 0x000fc600078e0005 */
[----:B------:R-:W-:-:S04]  /*04d0*/  VIADD R8, R8, UR6 ;  /* 0x0000000608087c36 */ /* 0x000fc80008000000 */
[----:B------:R-:W-:-:S05]  /*04e0*/  IMAD R8, R7, -0x100, R8 ;  /* 0xffffff0007087824 */ /* 0x000fca00078e0208 */
[C---:B------:R-:W-:Y:S02]  /*04f0*/  LEA.HI R10, R8.reuse, 0x1, RZ, 0x15 ;  /* 0x00000001080a7811 */ /* 0x040fe400078fa8ff */
[----:B------:R-:W-:Y:S02]  /*0500*/  ISETP.GE.U32.AND P2, PT, R8, 0x1800, PT ;  /* 0x000018000800780c */ /* 0x000fe40003f46070 */
[----:B------:R-:W-:-:S13]  /*0510*/  LOP3.LUT P1, R14, R10, 0x3, RZ, 0xc0, !PT ;  /* 0x000000030a0e7812 */ /* 0x000fda000782c0ff */
[----:B------:R-:W-:Y:S05]  /*0520*/  @!P1 BRA `(.L_x_22) ;  /* 0x00000000005c9947 */ /* 0x000fea0003800000 */
[----:B------:R-:W0:Y:S01]  /*0530*/  LDC.64 R12, c[0x0][0x210] ;  /* 0x00008400ff0c7b82 */ /* 0x000e220000000a00 */
[----:B------:R-:W-:-:S07]  /*0540*/  IMAD R15, R0, UR6, R5 ;  /* 0x00000006000f7c24 */ /* 0x000fce000f8e0205 */
[----:B------:R-:W1:Y:S01]  /*0550*/  LDC.64 R10, c[0x0][0x218] ;  /* 0x00008600ff0a7b82 */ /* 0x000e620000000a00 */
[----:B0-----:R-:W-:-:S04]  /*0560*/  IMAD.WIDE R12, R15, 0x2, R12 ;  /* 0x000000020f0c7825 */ /* 0x001fc800078e020c */
[----:B------:R-:W-:Y:S02]  /*0570*/  IMAD.MOV.U32 R17, RZ, RZ, R13 ;  /* 0x000000ffff117224 */ /* 0x000fe400078e000d */
[----:B------:R-:W-:Y:S02]  /*0580*/  IMAD.MOV.U32 R13, RZ, RZ, R5 ;  /* 0x000000ffff0d7224 */ /* 0x000fe400078e0005 */
[----:B-1----:R-:W-:-:S04]  /*0590*/  IMAD.WIDE R10, R15, 0x2, R10 ;  /* 0x000000020f0a7825 */ /* 0x002fc800078e020a */
[----:B------:R-:W-:Y:S02]  /*05a0*/  IMAD.MOV.U32 R8, RZ, RZ, R10 ;  /* 0x000000ffff087224 */ /* 0x000fe400078e000a */
[----:B------:R-:W-:-:S07]  /*05b0*/  IMAD.MOV.U32 R19, RZ, RZ, R11 ;  /* 0x000000ffff137224 */ /* 0x000fce00078e000b */
.L_x_23:
[----:B0-----:R-:W-:Y:S02]  /*05c0*/  IMAD.MOV.U32 R10, RZ, RZ, R12 ;  /* 0x000000ffff0a7224 */ /* 0x001fe400078e000c */
[----:B------:R-:W-:-:S05]  /*05d0*/  IMAD.MOV.U32 R11, RZ, RZ, R17 ;  /* 0x000000ffff0b7224 */ /* 0x000fca00078e0011 */
[----:B------:R0:W2:Y:S01]  /*05e0*/  LDG.E.U16.CONSTANT R15, desc[UR8][R10.64] ;  /* 0x000000080a0f7981 */ /* 0x0000a2000c1e9500 */
[----:B------:R-:W-:Y:S01]  /*05f0*/  VIADD R14, R14, 0xffffffff ;  /* 0xffffffff0e0e7836 */ /* 0x000fe20000000000 */
[----:B------:R-:W-:Y:S01]  /*0600*/  IADD3 R12, P4, R12, 0x1000, RZ ;  /* 0x000010000c0c7810 */ /* 0x000fe20007f9e0ff */
[----:B------:R-:W-:-:S03]  /*0610*/  VIADD R13, R13, 0x800 ;  /* 0x000008000d0d7836 */ /* 0x000fc60000000000 */
[----:B------:R-:W-:Y:S01]  /*0620*/  ISETP.NE.AND P1, PT, R14, RZ, PT ;  /* 0x000000ff0e00720c */ /* 0x000fe20003f25270 */
[----:B------:R-:W-:Y:S02]  /*0630*/  IMAD.X R17, RZ, RZ, R17, P4 ;  /* 0x000000ffff117224 */ /* 0x000fe400020e0611 */
[----:B0-----:R-:W-:Y:S01]  /*0640*/  IMAD.MOV.U32 R10, RZ, RZ, R8 ;  /* 0x000000ffff0a7224 */ /* 0x001fe200078e0008 */
[----:B------:R-:W-:Y:S01]  /*0650*/  IADD3 R8, P3, R8, 0x1000, RZ ;  /* 0x0000100008087810 */ /* 0x000fe20007f7e0ff */
[----:B------:R-:W-:-:S04]  /*0660*/  IMAD.MOV.U32 R11, RZ, RZ, R19 ;  /* 0x000000ffff0b7224 */ /* 0x000fc800078e0013 */
[----:B------:R-:W-:Y:S01]  /*0670*/  IMAD.X R19, RZ, RZ, R19, P3 ;  /* 0x000000ffff137224 */ /* 0x000fe200018e0613 */
[----:B--2---:R0:W-:Y:S03]  /*0680*/  STG.E.U16 desc[UR8][R10.64], R15 ;  /* 0x0000000f0a007986 */ /* 0x0041e6000c101508 */
[----:B------:R-:W-:Y:S05]  /*0690*/  @P1 BRA `(.L_x_23) ;  /* 0xfffffffc00c81947 */ /* 0x000fea000383ffff */
.L_x_22:
[----:B------:R-:W-:Y:S05]  /*06a0*/  BSYNC B1 ;  /* 0x0000000000017941 */ /* 0x000fea0003800000 */
.L_x_21:
[----:B------:R-:W-:Y:S05]  /*06b0*/  @!P2 BRA `(.L_x_20) ;  /* 0x000000000060a947 */ /* 0x000fea0003800000 */
[----:B------:R-:W-:Y:S01]  /*06c0*/  ULDC.64 UR4, c[0x0][0x218] ;  /* 0x0000860000047ab9 */ /* 0x000fe20000000a00 */
[----:B------:R-:W-:Y:S02]  /*06d0*/  IMAD R27, R0, UR6, R13 ;  /* 0x00000006001b7c24 */ /* 0x000fe4000f8e020d */
[----:B------:R-:W-:Y:S02]  /*06e0*/  IMAD.U32 R12, RZ, RZ, UR4 ;  /* 0x00000004ff0c7e24 */ /* 0x000fe4000f8e00ff */
[----:B------:R-:W-:-:S07]  /*06f0*/  IMAD.U32 R25, RZ, RZ, UR5 ;  /* 0x00000005ff197e24 */ /* 0x000fce000f8e00ff */
.L_x_24:
[----:B------:R-:W-:-:S04]  /*0700*/  IMAD.MOV.U32 R8, RZ, RZ, R4 ;  /* 0x000000ffff087224 */ /* 0x000fc800078e0004 */
[----:B0-----:R-:W-:-:S05]  /*0710*/  IMAD.WIDE R14, R27, 0x2, R8 ;  /* 0x000000021b0e7825 */ /* 0x001fca00078e0208 */
[----:B-1----:R-:W2:Y:S04]  /*0720*/  LDG.E.U16.CONSTANT R17, desc[UR8][R14.64] ;  /* 0x000000080e117981 */ /* 0x002ea8000c1e9500 */
[----:B------:R-:W3:Y:S04]  /*0730*/  LDG.E.U16.CONSTANT R19, desc[UR8][R14.64+0x1000] ;  /* 0x001000080e137981 */ /* 0x000ee8000c1e9500 */
[----:B------:R-:W4:Y:S04]  /*0740*/  LDG.E.U16.CONSTANT R21, desc[UR8][R14.64+0x2000] ;  /* 0x002000080e157981 */ /* 0x000f28000c1e9500 */
[----:B------:R-:W5:Y:S01]  /*0750*/  LDG.E.U16.CONSTANT R23, desc[UR8][R14.64+0x3000] ;  /* 0x003000080e177981 */ /* 0x000f62000c1e9500 */
[----:B------:R-:W-:Y:S01]  /*0760*/  IMAD.MOV.U32 R10, RZ, RZ, R12 ;  /* 0x000000ffff0a7224 */ /* 0x000fe200078e000c */
[----:B------:R-:W-:Y:S01]  /*0770*/  IADD3 R12, P2, R12, 0x4000, RZ ;  /* 0x000040000c0c7810 */ /* 0x000fe20007f5e0ff */
[----:B------:R-:W-:Y:S01]  /*0780*/  IMAD.MOV.U32 R11, RZ, RZ, R25 ;  /* 0x000000ffff0b7224 */ /* 0x000fe200078e0019 */
[----:B------:R-:W-:Y:S01]  /*0790*/  IADD3 R4, P3, R4, 0x4000, RZ ;  /* 0x0000400004047810 */ /* 0x000fe20007f7e0ff */
[----:B------:R-:W-:-:S02]  /*07a0*/  VIADD R13, R13, 0x2000 ;  /* 0x000020000d0d7836 */ /* 0x000fc40000000000 */
[----:B------:R-:W-:-:S03]  /*07b0*/  IMAD.WIDE R10, R27, 0x2, R10 ;  /* 0x000000021b0a7825 */ /* 0x000fc600078e020a */
[----:B------:R-:W-:Y:S01]  /*07c0*/  ISETP.GE.AND P1, PT, R13, UR6, PT ;  /* 0x000000060d007c0c */ /* 0x000fe2000bf26270 */
[----:B------:R-:W-:Y:S02]  /*07d0*/  IMAD.X R25, RZ, RZ, R25, P2 ;  /* 0x000000ffff197224 */ /* 0x000fe400010e0619 */
[----:B------:R-:W-:Y:S01]  /*07e0*/  IMAD.X R9, RZ, RZ, R9, P3 ;  /* 0x000000ffff097224 */ /* 0x000fe200018e0609 */
[----:B--2---:R1:W-:Y:S04]  /*07f0*/  STG.E.U16 desc[UR8][R10.64], R17 ;  /* 0x000000110a007986 */ /* 0x0043e8000c101508 */
[----:B---3--:R1:W-:Y:S04]  /*0800*/  STG.E.U16 desc[UR8][R10.64+0x1000], R19 ;  /* 0x001000130a007986 */ /* 0x0083e8000c101508 */
[----:B----4-:R1:W-:Y:S04]  /*0810*/  STG.E.U16 desc[UR8][R10.64+0x2000], R21 ;  /* 0x002000150a007986 */ /* 0x0103e8000c101508 */
[----:B-----5:R1:W-:Y:S01]  /*0820*/  STG.E.U16 desc[UR8][R10.64+0x3000], R23 ;  /* 0x003000170a007986 */ /* 0x0203e2000c101508 */
[----:B------:R-:W-:Y:S05]  /*0830*/  @!P1 BRA `(.L_x_24) ;  /* 0xfffffffc00b09947 */ /* 0x000fea000383ffff */
.L_x_20:
[----:B------:R-:W-:Y:S05]  /*0840*/  BSYNC B0 ;  /* 0x0000000000007941 */ /* 0x000fea0003800000 */
.L_x_19:
[----:B------:R-:W-:-:S13]  /*0850*/  ISETP.GE.AND P1, PT, R2, 0x1, PT ;  /* 0x000000010200780c */ /* 0x000fda0003f26270 */
[----:B------:R-:W-:Y:S05]  /*0860*/  @!P1 EXIT ;  /* 0x000000000000994d */ /* 0x000fea0003800000 */
[----:B------:R-:W2:Y:S01]  /*0870*/  S2UR UR5, SR_CgaCtaId ;  /* 0x00000000000579c3 */ /* 0x000ea20000008800 */
[-C--:B------:R-:W-:Y:S01]  /*0880*/  LOP3.LUT R4, RZ, R6.reuse, RZ, 0x33, !PT ;  /* 0x00000006ff047212 */ /* 0x080fe200078e33ff */
[----:B-1----:R-:W1:Y:S01]  /*0890*/  S2R R17, SR_LANEID ;  /* 0x0000000000117919 */ /* 0x002e620000000000 */
[----:B------:R-:W-:Y:S01]  /*08a0*/  SHF.R.S32.HI R9, RZ, 0x1f, R6 ;  /* 0x0000001fff097819 */ /* 0x000fe20000011406 */
[----:B------:R-:W-:Y:S02]  /*08b0*/  UMOV UR4, 0x400 ;  /* 0x0000040000047882 */ /* 0x000fe40000000000 */
[----:B------:R-:W-:Y:S01]  /*08c0*/  VIADD R4, R4, UR6 ;  /* 0x0000000604047c36 */ /* 0x000fe20008000000 */
[----:B------:R-:W-:-:S03]  /*08d0*/  LEA.HI R9, R9, R6, RZ, 0x5 ;  /* 0x0000000609097211 */ /* 0x000fc600078f28ff */
[----:B------:R-:W-:Y:S01]  /*08e0*/  IMAD R4, R7, -0x100, R4 ;  /* 0xffffff0007047824 */ /* 0x000fe200078e0204 */
[----:B------:R-:W-:-:S04]  /*08f0*/  SHF.R.S32.HI R9, RZ, 0x5, R9 ;  /* 0x00000005ff097819 */ /* 0x000fc80000011409 */
[----:B------:R-:W-:-:S04]  /*0900*/  LEA.HI R7, R4, 0x1, RZ, 0x15 ;  /* 0x0000000104077811 */ /* 0x000fc800078fa8ff */
[----:B------:R-:W-:Y:S01]  /*0910*/  LOP3.LUT R16, R7, 0x3, RZ, 0xc0, !PT ;  /* 0x0000000307107812 */ /* 0x000fe200078ec0ff */
[----:B--2---:R-:W-:-:S04]  /*0920*/  ULEA UR4, UR5, UR4, 0x18 ;  /* 0x0000000405047291 */ /* 0x004fc8000f8ec03f */
[----:B------:R-:W-:Y:S02]  /*0930*/  IMAD.IADD R12, R7, 0x1, -R16 ;  /* 0x00000001070c7824 */ /* 0x000fe400078e0a10 */
[----:B------:R-:W-:Y:S01]  /*0940*/  LEA R14, R9, UR4, 0x3 ;  /* 0x00000004090e7c11 */ /* 0x000fe2000f8e18ff */
[----:B------:R-:W-:-:S06]  /*0950*/  UMOV UR4, URZ ;  /* 0x0000003f00047c82 */ /* 0x000fcc0008000000 */
.L_x_34:
[----:B------:R-:W-:Y:S01]  /*0960*/  ULDC UR5, c[0x0][0x248] ;  /* 0x0000920000057ab9 */ /* 0x000fe20000000800 */
[----:B------:R-:W-:Y:S01]  /*0970*/  BSSY B0, `(.L_x_25) ;  /* 0x000003e000007945 */ /* 0x000fe20003800000 */
[----:B01----:R-:W-:Y:S02]  /*0980*/  IMAD.MOV.U32 R13, RZ, RZ, 0xfbff ;  /* 0x0000fbffff0d7424 */ /* 0x003fe400078e00ff */
[----:B0-----:R-:W-:Y:S01]  /*0990*/  IMAD.MOV.U32 R15, RZ, RZ, -0x1 ;  /* 0xffffffffff0f7424 */ /* 0x001fe200078e00ff */
[----:B------:R-:W-:Y:S06]  /*09a0*/  @P0 BRA `(.L_x_26) ;  /* 0x0000000000e80947 */ /* 0x000fec0003800000 */
[----:B------:R-:W-:Y:S01]  /*09b0*/  ISETP.GE.U32.AND P2, PT, R4, 0x1800, PT ;  /* 0x000018000400780c */ /* 0x000fe20003f46070 */
[----:B------:R-:W-:Y:S01]  /*09c0*/  BSSY B1, `(.L_x_27) ;  /* 0x0000020000017945 */ /* 0x000fe20003800000 */
[----:B------:R-:W-:Y:S01]  /*09d0*/  ISETP.NE.AND P1, PT, R16, RZ, PT ;  /* 0x000000ff1000720c */ /* 0x000fe20003f25270 */
[----:B------:R-:W-:Y:S02]  /*09e0*/  IMAD.MOV.U32 R15, RZ, RZ, -0x1 ;  /* 0xffffffffff0f7424 */ /* 0x000fe400078e00ff */
[----:B------:R-:W-:-:S08]  /*09f0*/  IMAD.MOV.U32 R11, RZ, RZ, R5 ;  /* 0x000000ffff0b7224 */ /* 0x000fd000078e0005 */
[----:B------:R-:W-:Y:S05]  /*0a00*/  @!P2 BRA `(.L_x_28) ;  /* 0x00000000006ca947 */ /* 0x000fea0003800000 */
[----:B------:R-:W0:Y:S01]  /*0a10*/  LDC.64 R6, c[0x0][0x218] ;  /* 0x00008600ff067b82 */ /* 0x000e220000000a00 */
[----:B------:R-:W-:Y:S02]  /*0a20*/  IMAD.MOV.U32 R15, RZ, RZ, -0x1 ;  /* 0xffffffffff0f7424 */ /* 0x000fe400078e00ff */
[----:B------:R-:W-:Y:S02]  /*0a30*/  IMAD.MOV.U32 R11, RZ, RZ, R5 ;  /* 0x000000ffff0b7224 */ /* 0x000fe400078e0005 */
[----:B------:R-:W-:-:S07]  /*0a40*/  IMAD.MOV.U32 R10, RZ, RZ, R12 ;  /* 0x000000ffff0a7224 */ /* 0x000fce00078e000c */
.L_x_29:
[----:B------:R-:W-:-:S04]  /*0a50*/  IMAD R18, R0, UR5, R11 ;  /* 0x0000000500127c24 */ /* 0x000fc8000f8e020b */
[----:B0-----:R-:W-:-:S05]  /*0a60*/  IMAD.WIDE R8, R18, 0x2, R6 ;  /* 0x0000000212087825 */ /* 0x001fca00078e0206 */
[----:B------:R-:W2:Y:S04]  /*0a70*/  LDG.E.U16 R20, desc[UR8][R8.64] ;  /* 0x0000000808147981 */ /* 0x000ea8000c1e1500 */
[----:B------:R-:W3:Y:S04]  /*0a80*/  LDG.E.U16 R22, desc[UR8][R8.64+0x1000] ;  /* 0x0010000808167981 */ /* 0x000ee8000c1e1500 */
[----:B------:R-:W4:Y:S04]  /*0a90*/  LDG.E.U16 R24, desc[UR8][R8.64+0x2000] ;  /* 0x0020000808187981 */ /* 0x000f28000c1e1500 */
[----:B------:R-:W5:Y:S01]  /*0aa0*/  LDG.E.U16 R26, desc[UR8][R8.64+0x3000] ;  /* 0x00300008081a7981 */ /* 0x000f62000c1e1500 */
[----:B------:R-:W-:-:S02]  /*0ab0*/  VIADD R10, R10, 0xfffffffc ;  /* 0xfffffffc0a0a7836 */ /* 0x000fc40000000000 */
[----:B------:R-:W-:Y:S02]  /*0ac0*/  IMAD.MOV.U32 R19, RZ, RZ, 0x1000 ;  /* 0x00001000ff137424 */ /* 0x000fe400078e00ff */
[----:B------:R-:W-:Y:S01]  /*0ad0*/  VIADD R11, R11, 0x2000 ;  /* 0x000020000b0b7836 */ /* 0x000fe20000000000 */
[----:B--2---:R-:W-:-:S05]  /*0ae0*/  HSETP2.GT.AND P2, PT, R20.H0_H0, R13.H0_H0, PT ;  /* 0x2000000d14007234 */ /* 0x004fca0003f44800 */
[----:B------:R-:W-:Y:S02]  /*0af0*/  SEL R13, R13, R20, !P2 ;  /* 0x000000140d0d7207 */ /* 0x000fe40005000000 */
[----:B------:R-:W-:-:S03]  /*0b00*/  SEL R15, R15, R18, !P2 ;  /* 0x000000120f0f7207 */ /* 0x000fc60005000000 */
[----:B---3--:R-:W-:-:S05]  /*0b10*/  HSETP2.GT.AND P3, PT, R22.H0_H0, R13.H0_H0, PT ;  /* 0x2000000d16007234 */ /* 0x008fca0003f64800 */
[----:B------:R-:W-:-:S05]  /*0b20*/  SEL R13, R13, R22, !P3 ;  /* 0x000000160d0d7207 */ /* 0x000fca0005800000 */
[----:B----4-:R-:W-:-:S03]  /*0b30*/  HSETP2.GT.AND P4, PT, R24.H0_H0, R13.H0_H0, PT ;  /* 0x2000000d18007234 */ /* 0x010fc60003f84800 */
[----:B------:R-:W-:Y:S01]  /*0b40*/  @P3 VIADD R15, R18, 0x800 ;  /* 0x00000800120f3836 */ /* 0x000fe20000000000 */
[----:B------:R-:W-:Y:S02]  /*0b50*/  ISETP.NE.AND P3, PT, R10, RZ, PT ;  /* 0x000000ff0a00720c */ /* 0x000fe40003f65270 */
[----:B------:R-:W-:-:S05]  /*0b60*/  SEL R13, R13, R24, !P4 ;  /* 0x000000180d0d7207 */ /* 0x000fca0006000000 */
[----:B-----5:R-:W-:Y:S02]  /*0b70*/  HSETP2.GT.AND P2, PT, R26.H0_H0, R13.H0_H0, PT ;  /* 0x2000000d1a007234 */ /* 0x020fe40003f44800 */
[----:B------:R-:W-:-:S03]  /*0b80*/  @P4 IMAD.IADD.U32 R15, R18, 0x1, R19 ;  /* 0x00000001120f4824 */ /* 0x000fc600078e0013 */
[----:B------:R-:W-:-:S08]  /*0b90*/  SEL R13, R13, R26, !P2 ;  /* 0x0000001a0d0d7207 */ /* 0x000fd00005000000 */
[----:B------:R-:W-:Y:S01]  /*0ba0*/  @P2 VIADD R15, R18, 0x1800 ;  /* 0x00001800120f2836 */ /* 0x000fe20000000000 */
[----:B------:R-:W-:Y:S06]  /*0bb0*/  @P3 BRA `(.L_x_29) ;  /* 0xfffffffc00a43947 */ /* 0x000fec000383ffff */
.L_x_28:
[----:B------:R-:W-:Y:S05]  /*0bc0*/  BSYNC B1 ;  /* 0x0000000000017941 */ /* 0x000fea0003800000 */
.L_x_27:
[----:B------:R-:W-:Y:S05]  /*0bd0*/  @!P1 BRA `(.L_x_26) ;  /* 0x00000000005c9947 */ /* 0x000fea0003800000 */
[----:B------:R-:W0:Y:S01]  /*0be0*/  LDC.64 R6, c[0x0][0x218] ;  /* 0x00008600ff067b82 */ /* 0x000e220000000a00 */
[----:B------:R-:W-:Y:S02]  /*0bf0*/  ULDC UR6, c[0x0][0x248] ;  /* 0x0000920000067ab9 */ /* 0x000fe40000000800 */
[----:B------:R-:W-:-:S04]  /*0c00*/  IMAD R9, R0, UR6, R11 ;  /* 0x0000000600097c24 */ /* 0x000fc8000f8e020b */
[----:B0-----:R-:W-:-:S05]  /*0c10*/  IMAD.WIDE R6, R9, 0x2, R6 ;  /* 0x0000000209067825 */ /* 0x001fca00078e0206 */
[----:B------:R-:W2:Y:S01]  /*0c20*/  LDG.E.U16 R8, desc[UR8][R6.64] ;  /* 0x0000000806087981 */ /* 0x000ea2000c1e1500 */
[----:B------:R-:W-:Y:S02]  /*0c30*/  ISETP.NE.AND P2, PT, R16, 0x1, PT ;  /* 0x000000011000780c */ /* 0x000fe40003f45270 */
[----:B--2---:R-:W-:-:S05]  /*0c40*/  HSETP2.GT.AND P1, PT, R8.H0_H0, R13.H0_H0, PT ;  /* 0x2000000d08007234 */ /* 0x004fca0003f24800 */
[----:B------:R-:W-:Y:S02]  /*0c50*/  SEL R13, R13, R8, !P1 ;  /* 0x000000080d0d7207 */ /* 0x000fe40004800000 */
[----:B------:R-:W-:-:S04]  /*0c60*/  SEL R15, R15, R9, !P1 ;  /* 0x000000090f0f7207 */ /* 0x000fc80004800000 */
[----:B------:R-:W-:Y:S05]  /*0c70*/  @!P2 BRA `(.L_x_26) ;  /* 0x000000000034a947 */ /* 0x000fea0003800000 */
[----:B------:R-:W-:Y:S01]  /*0c80*/  ISETP.NE.AND P3, PT, R16, 0x2, PT ;  /* 0x000000021000780c */ /* 0x000fe20003f65270 */
[----:B------:R-:W2:-:S12]  /*0c90*/  LDG.E.U16 R8, desc[UR8][R6.64+0x1000] ;  /* 0x0010000806087981 */ /* 0x000e98000c1e1500 */
[----:B------:R-:W3:Y:S01]  /*0ca0*/  @P3 LDG.E.U16 R10, desc[UR8][R6.64+0x2000] ;  /* 0x00200008060a3981 */ /* 0x000ee2000c1e1500 */
[----:B------:R-:W-:Y:S02]  /*0cb0*/  PLOP3.LUT P4, PT, PT, PT, PT, 0x8, 0x0 ;  /* 0x000000000000781c */ /* 0x000fe40003f8e170 */
[----:B--2---:R-:W-:-:S05]  /*0cc0*/  HSETP2.GT.AND P1, PT, R8.H0_H0, R13.H0_H0, PT ;  /* 0x2000000d08007234 */ /* 0x004fca0003f24800 */
[----:B------:R-:W-:Y:S01]  /*0cd0*/  SEL R13, R13, R8, !P1 ;  /* 0x000000080d0d7207 */ /* 0x000fe20004800000 */
[----:B------:R-:W-:-:S04]  /*0ce0*/  @P3 IMAD.MOV.U32 R8, RZ, RZ, 0x1000 ;  /* 0x00001000ff083424 */ /* 0x000fc800078e00ff */
[----:B---3--:R-:W-:-:S03]  /*0cf0*/  @P3 HSETP2.GT.AND P2, PT, R10.H0_H0, R13.H0_H0, PT ;  /* 0x2000000d0a003234 */ /* 0x008fc60003f44800 */
[----:B------:R-:W-:Y:S02]  /*0d00*/  @P1 VIADD R15, R9, 0x800 ;  /* 0x00000800090f1836 */ /* 0x000fe40000000000 */
[----:B------:R-:W-:Y:S02]  /*0d10*/  @P3 PLOP3.LUT P4, PT, P2, PT, PT, 0x80, 0x0 ;  /* 0x000000000000381c */ /* 0x000fe4000178f070 */
[----:B------:R-:W-:-:S04]  /*0d20*/  @P3 SEL R10, R13, R10, !P2 ;  /* 0x0000000a0d0a3207 */ /* 0x000fc80005000000 */
[----:B------:R-:W-:-:S07]  /*0d30*/  @P3 PRMT R13, R10, 0x7610, R13 ;  /* 0x000076100a0d3816 */ /* 0x000fce000000000d */
[----:B------:R-:W-:-:S07]  /*0d40*/  @P4 IMAD.IADD.U32 R15, R9, 0x1, R8 ;  /* 0x00000001090f4824 */ /* 0x000fce00078e0008 */
.L_x_26:
[----:B------:R-:W-:Y:S05]  /*0d50*/  BSYNC B0 ;  /* 0x0000000000007941 */ /* 0x000fea0003800000 */
.L_x_25:
[----:B------:R-:W-:Y:S01]  /*0d60*/  PRMT R6, R13, 0x7610, R6 ;  /* 0x000076100d067816 */ /* 0x000fe20000000006 */
[----:B------:R-:W0:Y:S01]  /*0d70*/  S2R R9, SR_TID.X ;  /* 0x0000000000097919 */ /* 0x000e220000002100 */
[C---:B-1----:R-:W-:Y:S01]  /*0d80*/  ISETP.GT.AND P2, PT, R17.reuse, 0x1e, PT ;  /* 0x0000001e1100780c */ /* 0x042fe20003f44270 */
[----:B------:R-:W-:Y:S01]  /*0d90*/  BSSY B0, `(.L_x_30) ;  /* 0x0000052000007945 */ /* 0x000fe20003800000 */
[----:B------:R-:W-:Y:S01]  /*0da0*/  ISETP.GT.AND P3, PT, R17, 0x1d, PT ;  /* 0x0000001d1100780c */ /* 0x000fe20003f64270 */
[----:B------:R-:W1:Y:S10]  /*0db0*/  SHFL.DOWN PT, R8, R6, 0x1, 0x1f ;  /* 0x08201f0006087f89 */ /* 0x000e7400000e0000 */
[----:B-1----:R-:W-:-:S05]  /*0dc0*/  @!P2 HSETP2.GT.AND P1, PT, R13.H0_H0, R8.H0_H0, PT ;  /* 0x200000080d00a234 */ /* 0x002fca0003f24800 */
[----:B------:R-:W-:Y:S02]  /*0dd0*/  @!P2 SEL R7, R8, R13, !P1 ;  /* 0x0000000d0807a207 */ /* 0x000fe40004800000 */
[----:B------:R-:W1:Y:S02]  /*0de0*/  SHFL.DOWN PT, R8, R15, 0x1, 0x1f ;  /* 0x08201f000f087f89 */ /* 0x000e6400000e0000 */
[C---:B------:R-:W-:Y:S02]  /*0df0*/  @!P2 PRMT R6, R7.reuse, 0x5410, R0 ;  /* 0x000054100706a816 */ /* 0x040fe40000000000 */
[----:B------:R-:W-:-:S03]  /*0e00*/  @!P2 PRMT R13, R7, 0x7610, R13 ;  /* 0x00007610070da816 */ /* 0x000fc6000000000d */
[----:B------:R-:W2:Y:S01]  /*0e10*/  SHFL.DOWN PT, R10, R6, 0x2, 0x1f ;  /* 0x08401f00060a7f89 */ /* 0x000ea200000e0000 */
[----:B-1----:R-:W-:Y:S02]  /*0e20*/  @!P2 SEL R15, R8, R15, !P1 ;  /* 0x0000000f080fa207 */ /* 0x002fe40004800000 */
[----:B------:R-:W-:-:S03]  /*0e30*/  ISETP.GT.AND P2, PT, R17, 0x1b, PT ;  /* 0x0000001b1100780c */ /* 0x000fc60003f44270 */
[----:B------:R-:W1:Y:S01]  /*0e40*/  SHFL.DOWN PT, R8, R15, 0x2, 0x1f ;  /* 0x08401f000f087f89 */ /* 0x000e6200000e0000 */
[----:B--2---:R-:W-:-:S05]  /*0e50*/  @!P3 HSETP2.GT.AND P1, PT, R13.H0_H0, R10.H0_H0, PT ;  /* 0x2000000a0d00b234 */ /* 0x004fca0003f24800 */
[----:B------:R-:W-:-:S04]  /*0e60*/  @!P3 SEL R7, R10, R13, !P1 ;  /* 0x0000000d0a07b207 */ /* 0x000fc80004800000 */
        /* <DEDUP_REMOVED lines=9> */
[----:B------:R-:W-:Y:S02]  /*0f00*/  @!P2 PRMT R13, R7, 0x7610, R13 ;  /* 0x00007610070da816 */ /* 0x000fe4000000000d */
[----:B-1----:R-:W-:Y:S01]  /*0f10*/  @!P2 SEL R15, R8, R15, !P1 ;  /* 0x0000000f080fa207 */ /* 0x002fe20004800000 */
[----:B------:R-:W1:Y:S01]  /*0f20*/  SHFL.DOWN PT, R10, R6, 0x8, 0x1f ;  /* 0x09001f00060a7f89 */ /* 0x000e6200000e0000 */
[----:B------:R-:W-:-:S03]  /*0f30*/  ISETP.GT.AND P2, PT, R17, 0xf, PT ;  /* 0x0000000f1100780c */ /* 0x000fc60003f44270 */
[----:B------:R-:W2:Y:S01]  /*0f40*/  SHFL.DOWN PT, R8, R15, 0x8, 0x1f ;  /* 0x09001f000f087f89 */ /* 0x000ea200000e0000 */
[----:B-1----:R-:W-:-:S05]  /*0f50*/  @!P3 HSETP2.GT.AND P1, PT, R13.H0_H0, R10.H0_H0, PT ;  /* 0x2000000a0d00b234 */ /* 0x002fca0003f24800 */
[----:B------:R-:W-:Y:S02]  /*0f60*/  @!P3 SEL R7, R10, R13, !P1 ;  /* 0x0000000d0a07b207 */ /* 0x000fe40004800000 */
[----:B--2---:R-:W-:Y:S02]  /*0f70*/  @!P3 SEL R15, R8, R15, !P1 ;  /* 0x0000000f080fb207 */ /* 0x004fe40004800000 */
[C---:B------:R-:W-:Y:S02]  /*0f80*/  @!P3 PRMT R6, R7.reuse, 0x5410, R0 ;  /* 0x000054100706b816 */ /* 0x040fe40000000000 */
[----:B------:R-:W-:Y:S01]  /*0f90*/  @!P3 PRMT R13, R7, 0x7610, R13 ;  /* 0x00007610070db816 */ /* 0x000fe2000000000d */
[----:B------:R-:W-:Y:S01]  /*0fa0*/  SHFL.DOWN PT, R8, R15, 0x10, 0x1f ;  /* 0x0a001f000f087f89 */ /* 0x000fe200000e0000 */
[----:B------:R-:W-:-:S03]  /*0fb0*/  ISETP.NE.AND P3, PT, R17, RZ, PT ;  /* 0x000000ff1100720c */ /* 0x000fc60003f65270 */
[----:B------:R-:W1:Y:S02]  /*0fc0*/  SHFL.DOWN PT, R10, R6, 0x10, 0x1f ;  /* 0x0a001f00060a7f89 */ /* 0x000e6400000e0000 */
[----:B-1----:R-:W-:-:S05]  /*0fd0*/  @!P2 HSETP2.GT.AND P1, PT, R13.H0_H0, R10.H0_H0, PT ;  /* 0x2000000a0d00a234 */ /* 0x002fca0003f24800 */
[----:B------:R-:W-:Y:S02]  /*0fe0*/  @!P2 SEL R7, R10, R13, !P1 ;  /* 0x0000000d0a07a207 */ /* 0x000fe40004800000 */
[----:B------:R-:W-:Y:S02]  /*0ff0*/  @!P2 SEL R15, R8, R15, !P1 ;  /* 0x0000000f080fa207 */ /* 0x000fe40004800000 */
[----:B0-----:R-:W-:Y:S02]  /*1000*/  ISETP.NE.AND P1, PT, R9, RZ, PT ;  /* 0x000000ff0900720c */ /* 0x001fe40003f25270 */
[----:B------:R-:W-:Y:S01]  /*1010*/  @!P2 PRMT R13, R7, 0x7610, R13 ;  /* 0x00007610070da816 */ /* 0x000fe2000000000d */
[----:B------:R0:W-:Y:S04]  /*1020*/  @!P3 STS [R14+0x8], R15 ;  /* 0x0000080f0e00b388 */ /* 0x0001e80000000800 */
[----:B------:R0:W-:Y:S01]  /*1030*/  @!P3 STS.U16 [R14+0xc], R13 ;  /* 0x00000c0d0e00b388 */ /* 0x0001e20000000400 */
[----:B------:R-:W-:Y:S06]  /*1040*/  BAR.SYNC.DEFER_BLOCKING 0x0 ;  /* 0x0000000000007b1d */ /* 0x000fec0000010000 */
[----:B------:R-:W-:Y:S05]  /*1050*/  @P1 BRA `(.L_x_31) ;  /* 0x0000000000941947 */ /* 0x000fea0003800000 */
[----:B------:R-:W1:Y:S01]  /*1060*/  S2UR UR6, SR_CgaCtaId ;  /* 0x00000000000679c3 */ /* 0x000e620000008800 */
[----:B------:R-:W-:Y:S02]  /*1070*/  UMOV UR5, 0x400 ;  /* 0x0000040000057882 */ /* 0x000fe40000000000 */
[----:B-1----:R-:W-:-:S09]  /*1080*/  ULEA UR5, UR6, UR5, 0x18 ;  /* 0x0000000506057291 */ /* 0x002fd2000f8ec03f */
[----:B------:R-:W1:Y:S04]  /*1090*/  LDS.U16 R6, [UR5+0x14] ;  /* 0x00001405ff067984 */ /* 0x000e680008000400 */
[----:B------:R-:W2:Y:S04]  /*10a0*/  LDS.U16 R8, [UR5+0x1c] ;  /* 0x00001c05ff087984 */ /* 0x000ea80008000400 */
[----:B------:R-:W3:Y:S04]  /*10b0*/  LDS.U16 R10, [UR5+0x24] ;  /* 0x00002405ff0a7984 */ /* 0x000ee80008000400 */
[----:B------:R-:W-:Y:S04]  /*10c0*/  LDS R18, [UR5+0x18] ;  /* 0x00001805ff127984 */ /* 0x000fe80008000800 */
[----:B------:R-:W-:Y:S04]  /*10d0*/  LDS R7, [UR5+0x20] ;  /* 0x00002005ff077984 */ /* 0x000fe80008000800 */
[----:B------:R-:W-:Y:S04]  /*10e0*/  LDS R19, [UR5+0x28] ;  /* 0x00002805ff137984 */ /* 0x000fe80008000800 */
[----:B------:R-:W-:Y:S04]  /*10f0*/  LDS R9, [UR5+0x30] ;  /* 0x00003005ff097984 */ /* 0x000fe80008000800 */
[----:B------:R-:W-:Y:S04]  /*1100*/  LDS R20, [UR5+0x38] ;  /* 0x00003805ff147984 */ /* 0x000fe80008000800 */
[----:B------:R-:W-:Y:S01]  /*1110*/  LDS R11, [UR5+0x40] ;  /* 0x00004005ff0b7984 */ /* 0x000fe20008000800 */
[----:B-1----:R-:W-:-:S05]  /*1120*/  HSETP2.GT.AND P5, PT, R13.H0_H0, R6.H0_H0, PT ;  /* 0x200000060d007234 */ /* 0x002fca0003fa4800 */
[----:B0-----:R-:W-:Y:S02]  /*1130*/  SEL R13, R6, R13, !P5 ;  /* 0x0000000d060d7207 */ /* 0x001fe40006800000 */
[----:B------:R-:W0:Y:S03]  /*1140*/  LDS.U16 R6, [UR5+0x2c] ;  /* 0x00002c05ff067984 */ /* 0x000e260008000400 */
[----:B--2---:R-:W-:-:S03]  /*1150*/  HSETP2.GT.AND P2, PT, R13.H0_H0, R8.H0_H0, PT ;  /* 0x200000080d007234 */ /* 0x004fc60003f44800 */
[----:B------:R-:W1:Y:S10]  /*1160*/  @!P5 LDS R15, [UR5+0x10] ;  /* 0x00001005ff0fd984 */ /* 0x000e740008000800 */
[----:B------:R-:W-:-:S02]  /*1170*/  @!P2 PRMT R13, R8, 0x7610, R13 ;  /* 0x00007610080da816 */ /* 0x000fc4000000000d */
[----:B------:R-:W2:Y:S03]  /*1180*/  LDS.U16 R8, [UR5+0x34] ;  /* 0x00003405ff087984 */ /* 0x000ea60008000400 */
[----:B---3--:R-:W-:-:S13]  /*1190*/  HSETP2.GT.AND P3, PT, R13.H0_H0, R10.H0_H0, PT ;  /* 0x2000000a0d007234 */ /* 0x008fda0003f64800 */
[----:B------:R-:W-:Y:S02]  /*11a0*/  @!P3 PRMT R13, R10, 0x7610, R13 ;  /* 0x000076100a0db816 */ /* 0x000fe4000000000d */
[----:B------:R-:W3:Y:S03]  /*11b0*/  LDS.U16 R10, [UR5+0x3c] ;  /* 0x00003c05ff0a7984 */ /* 0x000ee60008000400 */
[----:B0-----:R-:W-:Y:S01]  /*11c0*/  HSETP2.GT.AND P4, PT, R13.H0_H0, R6.H0_H0, PT ;  /* 0x200000060d007234 */ /* 0x001fe20003f84800 */
[----:B-1----:R-:W-:Y:S02]  /*11d0*/  @!P2 IMAD.MOV.U32 R15, RZ, RZ, R18 ;  /* 0x000000ffff0fa224 */ /* 0x002fe400078e0012 */
[----:B------:R-:W-:-:S10]  /*11e0*/  @!P3 IMAD.MOV.U32 R15, RZ, RZ, R7 ;  /* 0x000000ffff0fb224 */ /* 0x000fd400078e0007 */
[----:B------:R-:W-:Y:S01]  /*11f0*/  @!P4 PRMT R13, R6, 0x7610, R13 ;  /* 0x00007610060dc816 */ /* 0x000fe2000000000d */
[----:B------:R-:W-:Y:S01]  /*1200*/  @!P4 IMAD.MOV.U32 R15, RZ, RZ, R19 ;  /* 0x000000ffff0fc224 */ /* 0x000fe200078e0013 */
[----:B------:R-:W0:Y:S03]  /*1210*/  LDS.U16 R6, [UR5+0x44] ;  /* 0x00004405ff067984 */ /* 0x000e260008000400 */
[----:B--2---:R-:W-:-:S13]  /*1220*/  HSETP2.GT.AND P6, PT, R13.H0_H0, R8.H0_H0, PT ;  /* 0x200000080d007234 */ /* 0x004fda0003fc4800 */
[----:B------:R-:W-:Y:S01]  /*1230*/  @!P6 PRMT R13, R8, 0x7610, R13 ;  /* 0x00007610080de816 */ /* 0x000fe2000000000d */
[----:B------:R-:W-:-:S04]  /*1240*/  @!P6 IMAD.MOV.U32 R15, RZ, RZ, R9 ;  /* 0x000000ffff0fe224 */ /* 0x000fc800078e0009 */
[----:B---3--:R-:W-:-:S13]  /*1250*/  HSETP2.GT.AND P5, PT, R13.H0_H0, R10.H0_H0, PT ;  /* 0x2000000a0d007234 */ /* 0x008fda0003fa4800 */
[----:B------:R-:W-:Y:S01]  /*1260*/  @!P5 PRMT R13, R10, 0x7610, R13 ;  /* 0x000076100a0dd816 */ /* 0x000fe2000000000d */
[----:B------:R-:W-:-:S04]  /*1270*/  @!P5 IMAD.MOV.U32 R15, RZ, RZ, R20 ;  /* 0x000000ffff0fd224 */ /* 0x000fc800078e0014 */
[----:B0-----:R-:W-:-:S13]  /*1280*/  HSETP2.GT.AND P2, PT, R13.H0_H0, R6.H0_H0, PT ;  /* 0x200000060d007234 */ /* 0x001fda0003f44800 */
[----:B------:R-:W-:Y:S01]  /*1290*/  @!P2 PRMT R13, R6, 0x7610, R13 ;  /* 0x00007610060da816 */ /* 0x000fe2000000000d */
[----:B------:R-:W-:-:S07]  /*12a0*/  @!P2 IMAD.MOV.U32 R15, RZ, RZ, R11 ;  /* 0x000000ffff0fa224 */ /* 0x000fce00078e000b */
.L_x_31:
[----:B------:R-:W-:Y:S05]  /*12b0*/  BSYNC B0 ;  /* 0x0000000000007941 */ /* 0x000fea0003800000 */
.L_x_30:
[----:B------:R-:W-:Y:S04]  /*12c0*/  BSSY B0, `(.L_x_32) ;  /* 0x000000d000007945 */ /* 0x000fe80003800000 */
[----:B------:R-:W-:Y:S05]  /*12d0*/  @P1 BRA `(.L_x_33) ;  /* 0x00000000002c1947 */ /* 0x000fea0003800000 */
[----:B------:R-:W1:Y:S01]  /*12e0*/  LDC.64 R10, c[0x0][0x220] ;  /* 0x00008800ff0a7b82 */ /* 0x000e620000000a00 */
[----:B------:R-:W-:Y:S02]  /*12f0*/  VIADD R19, R3, UR4 ;  /* 0x0000000403137c36 */ /* 0x000fe40008000000 */
[----:B------:R-:W-:-:S05]  /*1300*/  IMAD.MOV.U32 R18, RZ, RZ, 0xfbff ;  /* 0x0000fbffff127424 */ /* 0x000fca00078e00ff */
[----:B------:R-:W2:Y:S08]  /*1310*/  LDC.64 R8, c[0x0][0x228] ;  /* 0x00008a00ff087b82 */ /* 0x000eb00000000a00 */
[----:B------:R-:W3:Y:S01]  /*1320*/  LDC.64 R6, c[0x0][0x218] ;  /* 0x00008600ff067b82 */ /* 0x000ee20000000a00 */
[----:B-1----:R-:W-:-:S05]  /*1330*/  IMAD.WIDE R10, R19, 0x4, R10 ;  /* 0x00000004130a7825 */ /* 0x002fca00078e020a */
[----:B------:R1:W-:Y:S01]  /*1340*/  STG.E desc[UR8][R10.64], R15 ;  /* 0x0000000f0a007986 */ /* 0x0003e2000c101908 */
[----:B--2---:R-:W-:-:S05]  /*1350*/  IMAD.WIDE R8, R19, 0x2, R8 ;  /* 0x0000000213087825 */ /* 0x004fca00078e0208 */
[----:B------:R1:W-:Y:S01]  /*1360*/  STG.E.U16 desc[UR8][R8.64], R13 ;  /* 0x0000000d08007986 */ /* 0x0003e2000c101508 */
[----:B---3--:R-:W-:-:S05]  /*1370*/  IMAD.WIDE R6, R15, 0x2, R6 ;  /* 0x000000020f067825 */ /* 0x008fca00078e0206 */
[----:B------:R1:W-:Y:S02]  /*1380*/  STG.E.U16 desc[UR8][R6.64], R18 ;  /* 0x0000001206007986 */ /* 0x0003e4000c101508 */
.L_x_33:
[----:B------:R-:W-:Y:S05]  /*1390*/  BSYNC B0 ;  /* 0x0000000000007941 */ /* 0x000fea0003800000 */
.L_x_32:
[----:B------:R-:W-:Y:S01]  /*13a0*/  UIADD3 UR4, UR4, 0x1, URZ ;  /* 0x0000000104047890 */ /* 0x000fe2000fffe03f */
[----:B------:R-:W-:Y:S05]  /*13b0*/  BAR.SYNC.DEFER_BLOCKING 0x0 ;  /* 0x0000000000007b1d */ /* 0x000fea0000010000 */
[----:B------:R-:W-:-:S13]  /*13c0*/  ISETP.LE.AND P1, PT, R2, UR4, PT ;  /* 0x0000000402007c0c */ /* 0x000fda000bf23270 */
[----:B------:R-:W-:Y:S05]  /*13d0*/  @!P1 BRA `(.L_x_34) ;  /* 0xfffffff400609947 */ /* 0x000fea000383ffff */
[----:B------:R-:W-:Y:S05]  /*13e0*/  EXIT ;  /* 0x000000000000794d */ /* 0x000fea0003800000 */
.L_x_35:
        /* <DEDUP_REMOVED lines=9> */
.L_x_168:


//--------------------- .text._ZN17fastertransformer20topk_stage2_samplingI6__halfLi128ELi8EEEvPKiPT_PiS6_PbPfS8_iS3_fPKfP17curandStateXORWOWS3_iPKb --------------------------
	.section	.text._ZN17fastertransformer20topk_stage2_samplingI6__halfLi128ELi8EEEvPKiPT_PiS6_PbPfS8_iS3_fPKfP17curandStateXORWOWS3_iPKb,"ax",@progbits
	.align	128
        .global         _ZN17fastertransformer20topk_stage2_samplingI6__halfLi128ELi8EEEvPKiPT_PiS6_PbPfS8_iS3_fPKfP17curandStateXORWOWS3_iPKb
        .type           _ZN17fastertransformer20topk_stage2_samplingI6__halfLi128ELi8EEEvPKiPT_PiS6_PbPfS8_iS3_fPKfP17curandStateXORWOWS3_iPKb,@function
        .size           _ZN17fastertransformer20topk_stage2_samplingI6__halfLi128ELi8EEEvPKiPT_PiS6_PbPfS8_iS3_fPKfP17curandStateXORWOWS3_iPKb,(.L_x_169 - _ZN17fastertransformer20topk_stage2_samplingI6__halfLi128ELi8EEEvPKiPT_PiS6_PbPfS8_iS3_fPKfP17curandStateXORWOWS3_iPKb)
        .other          _ZN17fastertransformer20topk_stage2_samplingI6__halfLi128ELi8EEEvPKiPT_PiS6_PbPfS8_iS3_fPKfP17curandStateXORWOWS3_iPKb,@"STO_CUDA_ENTRY STV_DEFAULT"
_ZN17fastertransformer20topk_stage2_samplingI6__halfLi128ELi8EEEvPKiPT_PiS6_PbPfS8_iS3_fPKfP17curandStateXORWOWS3_iPKb:
.text._ZN17fastertransformer20topk_stage2_samplingI6__halfLi128ELi8EEEvPKiPT_PiS6_PbPfS8_iS3_fPKfP17curandStateXORWOWS3_iPKb:
        /* <DEDUP_REMOVED lines=14> */
.L_x_36:
        /* <DEDUP_REMOVED lines=28> */
[----:B0-----:R-:W-:-:S03]  /*02a0*/  IMAD.WIDE R2, R0, 0x4, R14 ;  /* 0x0000000400027825 */ /* 0x001fc600078e020e */
[C---:B------:R-:W-:Y:S01]  /*02b0*/  LEA.HI.X.SX32 R7, R0.reuse, R19, 0x1, P1 ;  /* 0x0000001300077211 */ /* 0x040fe200008f0eff */
[----:B-1----:R-:W-:-:S04]  /*02c0*/  IMAD.WIDE R4, R0, 0x4, R8 ;  /* 0x0000000400047825 */ /* 0x002fc800078e0208 */
[----:B--2---:R-:W-:Y:S05]  /*02d0*/  @!P0 BRA `(.L_x_37) ;  /* 0x0000000000188947 */ /* 0x004fea0003800000 */
[----:B------:R-:W2:Y:S02]  /*02e0*/  LDG.E.U8 R6, desc[UR8][R6.64] ;  /* 0x0000000806067981 */ /* 0x000ea4000c1e1100 */
[----:B--2---:R-:W-:-:S13]  /*02f0*/  ISETP.NE.AND P0, PT, R6, 0x1, PT ;  /* 0x000000010600780c */ /* 0x004fda0003f05270 */
[----:B------:R-:W-:Y:S05]  /*0300*/  @P0 BRA `(.L_x_37) ;  /* 0x00000000000c0947 */ /* 0x000fea0003800000 */
[----:B------:R-:W2:Y:S04]  /*0310*/  LDG.E R5, desc[UR8][R4.64] ;  /* 0x0000000804057981 */ /* 0x000ea8000c1e1900 */
[----:B--2---:R-:W-:Y:S01]  /*0320*/  STG.E desc[UR8][R2.64], R5 ;  /* 0x0000000502007986 */ /* 0x004fe2000c101908 */
[----:B------:R-:W-:Y:S05]  /*0330*/  EXIT ;  /* 0x000000000000794d */ /* 0x000fea0003800000 */
.L_x_37:
[----:B-----5:R-:W-:Y:S01]  /*0340*/  ISETP.GE.AND P0, PT, R12, 0x1, PT ;  /* 0x000000010c00780c */ /* 0x020fe20003f06270 */
        /* <DEDUP_REMOVED lines=16> */
[----:B------:R-:W-:Y:S01]  /*0450*/  LOP3.LUT R16, R19, 0x3, RZ, 0xc0, !PT ;  /* 0x0000000313107812 */ /* 0x000fe200078ec0ff */
[----:B0-----:R-:W-:-:S06]  /*0460*/  ULEA UR4, UR5, UR4, 0x18 ;  /* 0x0000000405047291 */ /* 0x001fcc000f8ec03f */
[----:B------:R-:W-:Y:S01]  /*0470*/  LEA R15, R14, UR4, 0x3 ;  /* 0x000000040e0f7c11 */ /* 0x000fe2000f8e18ff */
[----:B------:R-:W-:Y:S01]  /*0480*/  IMAD.IADD R14, R19, 0x1, -R16 ;  /* 0x00000001130e7824 */ /* 0x000fe200078e0a10 */
[----:B--2---:R-:W-:-:S04]  /*0490*/  LOP3.LUT P1, RZ, R4, R6, RZ, 0xfc, !PT ;  /* 0x0000000604ff7212 */ /* 0x004fc8000782fcff */
[----:B-1----:R-:W-:-:S13]  /*04a0*/  LOP3.LUT P1, RZ, R5, R7, RZ, 0xfc, P1 ;  /* 0x0000000705ff7212 */ /* 0x002fda000082fcff */
.L_x_48:
[----:B------:R-:W-:Y:S01]  /*04b0*/  ISETP.GE.AND P0, PT, R11, R8, PT ;  /* 0x000000080b00720c */ /* 0x000fe20003f06270 */
[----:B------:R-:W-:Y:S01]  /*04c0*/  ULDC.64 UR4, c[0x0][0x218] ;  /* 0x0000860000047ab9 */ /* 0x000fe20000000a00 */
[----:B------:R-:W-:Y:S01]  /*04d0*/  BSSY B0, `(.L_x_39) ;  /* 0x0000046000007945 */ /* 0x000fe20003800000 */
[----:B0-----:R-:W-:Y:S02]  /*04e0*/  IMAD.MOV.U32 R20, RZ, RZ, -0x800001 ;  /* 0xff7fffffff147424 */ /* 0x001fe400078e00ff */
[----:B-1----:R-:W-:-:S08]  /*04f0*/  IMAD.MOV.U32 R7, RZ, RZ, -0x1 ;  /* 0xffffffffff077424 */ /* 0x002fd000078e00ff */
[----:B------:R-:W-:Y:S05]  /*0500*/  @P0 BRA `(.L_x_40) ;  /* 0x0000000400080947 */ /* 0x000fea0003800000 */
        /* <DEDUP_REMOVED lines=11> */
.L_x_43:
        /* <DEDUP_REMOVED lines=28> */
.L_x_42:
[----:B------:R-:W-:Y:S05]  /*0780*/  BSYNC B1 ;  /* 0x0000000000017941 */ /* 0x000fea0003800000 */
.L_x_41:
        /* <DEDUP_REMOVED lines=26> */
.L_x_40:
[----:B------:R-:W-:Y:S05]  /*0930*/  BSYNC B0 ;  /* 0x0000000000007941 */ /* 0x000fea0003800000 */
.L_x_39:
[----:B------:R-:W0:Y:S01]  /*0940*/  SHFL.DOWN PT, R5, R20, 0x1, 0x1f ;  /* 0x08201f0014057f89 */ /* 0x000e2200000e0000 */
[----:B------:R-:W-:Y:S03]  /*0950*/  BSSY B0, `(.L_x_44) ;  /* 0x0000031000007945 */ /* 0x000fe60003800000 */
[----:B------:R-:W1:Y:S01]  /*0960*/  SHFL.DOWN PT, R4, R7, 0x1, 0x1f ;  /* 0x08201f0007047f89 */ /* 0x000e6200000e0000 */
[----:B0-----:R-:W-:-:S04]  /*0970*/  FSETP.GT.FTZ.AND P0, PT, R20, R5, PT ;  /* 0x000000051400720b */ /* 0x001fc80003f14000 */
[----:B------:R-:W-:-:S04]  /*0980*/  ISETP.GT.OR P0, PT, R18, 0x1e, P0 ;  /* 0x0000001e1200780c */ /* 0x000fc80000704670 */
[----:B------:R-:W-:Y:S02]  /*0990*/  FSEL R5, R20, R5, P0 ;  /* 0x0000000514057208 */ /* 0x000fe40000000000 */
[----:B-1----:R-:W-:-:S03]  /*09a0*/  SEL R4, R7, R4, P0 ;  /* 0x0000000407047207 */ /* 0x002fc60000000000 */
[----:B------:R-:W0:Y:S04]  /*09b0*/  SHFL.DOWN PT, R6, R5, 0x2, 0x1f ;  /* 0x08401f0005067f89 */ /* 0x000e2800000e0000 */
[----:B------:R-:W1:Y:S01]  /*09c0*/  SHFL.DOWN PT, R19, R4, 0x2, 0x1f ;  /* 0x08401f0004137f89 */ /* 0x000e6200000e0000 */
[----:B0-----:R-:W-:-:S04]  /*09d0*/  FSETP.GT.FTZ.AND P2, PT, R5, R6, PT ;  /* 0x000000060500720b */ /* 0x001fc80003f54000 */
[----:B------:R-:W-:-:S04]  /*09e0*/  ISETP.GT.OR P2, PT, R18, 0x1d, P2 ;  /* 0x0000001d1200780c */ /* 0x000fc80001744670 */
[----:B------:R-:W-:Y:S02]  /*09f0*/  FSEL R6, R5, R6, P2 ;  /* 0x0000000605067208 */ /* 0x000fe40001000000 */
[----:B-1----:R-:W-:Y:S02]  /*0a00*/  SEL R19, R4, R19, P2 ;  /* 0x0000001304137207 */ /* 0x002fe40001000000 */
[----:B------:R-:W-:Y:S01]  /*0a10*/  ISETP.NE.AND P2, PT, R18, RZ, PT ;  /* 0x000000ff1200720c */ /* 0x000fe20003f45270 */
[----:B------:R-:W0:Y:S04]  /*0a20*/  SHFL.DOWN PT, R21, R6, 0x4, 0x1f ;  /* 0x08801f0006157f89 */ /* 0x000e2800000e0000 */
        /* <DEDUP_REMOVED lines=15> */
[----:B-1----:R-:W-:Y:S02]  /*0b20*/  SEL R20, R4, R7, P0 ;  /* 0x0000000704147207 */ /* 0x002fe40000000000 */
[----:B------:R-:W-:-:S03]  /*0b30*/  FSEL R19, R22, R23, P0 ;  /* 0x0000001716137208 */ /* 0x000fc60000000000 */
[----:B------:R0:W-:Y:S04]  /*0b40*/  @!P2 STS [R15+0x4], R20 ;  /* 0x000004140f00a388 */ /* 0x0001e80000000800 */
[----:B------:R0:W-:Y:S01]  /*0b50*/  @!P2 STS [R15+0x8], R19 ;  /* 0x000008130f00a388 */ /* 0x0001e20000000800 */
[----:B------:R-:W-:Y:S06]  /*0b60*/  BAR.SYNC.DEFER_BLOCKING 0x0 ;  /* 0x0000000000007b1d */ /* 0x000fec0000010000 */
[----:B------:R-:W-:Y:S05]  /*0b70*/  @P3 BRA `(.L_x_45) ;  /* 0x0000000000383947 */ /* 0x000fea0003800000 */
[----:B------:R-:W1:Y:S01]  /*0b80*/  S2UR UR5, SR_CgaCtaId ;  /* 0x00000000000579c3 */ /* 0x000e620000008800 */
[----:B------:R-:W-:Y:S02]  /*0b90*/  UMOV UR4, 0x400 ;  /* 0x0000040000047882 */ /* 0x000fe40000000000 */
[----:B-1----:R-:W-:-:S09]  /*0ba0*/  ULEA UR4, UR5, UR4, 0x18 ;  /* 0x0000000405047291 */ /* 0x002fd2000f8ec03f */
[----:B------:R-:W1:Y:S04]  /*0bb0*/  LDS.128 R4, [UR4+0x10] ;  /* 0x00001004ff047984 */ /* 0x000e680008000c00 */
[----:B------:R-:W2:Y:S01]  /*0bc0*/  LDS R22, [UR4+0x20] ;  /* 0x00002004ff167984 */ /* 0x000ea20008000800 */
[----:B-1----:R-:W-:-:S04]  /*0bd0*/  FSETP.GT.FTZ.AND P0, PT, R19, R4, PT ;  /* 0x000000041300720b */ /* 0x002fc80003f14000 */
[----:B0-----:R-:W-:-:S09]  /*0be0*/  FSEL R19, R19, R4, P0 ;  /* 0x0000000413137208 */ /* 0x001fd20000000000 */
[----:B------:R-:W0:Y:S01]  /*0bf0*/  @!P0 LDS R20, [UR4+0xc] ;  /* 0x00000c04ff148984 */ /* 0x000e220008000800 */
[----:B------:R-:W-:-:S04]  /*0c00*/  FSETP.GT.FTZ.AND P0, PT, R19, R6, PT ;  /* 0x000000061300720b */ /* 0x000fc80003f14000 */
[----:B------:R-:W-:-:S04]  /*0c10*/  FSEL R19, R19, R6, P0 ;  /* 0x0000000613137208 */ /* 0x000fc80000000000 */
[----:B--2---:R-:W-:-:S04]  /*0c20*/  FSETP.GT.FTZ.AND P2, PT, R19, R22, PT ;  /* 0x000000161300720b */ /* 0x004fc80003f54000 */
[----:B------:R-:W-:-:S09]  /*0c30*/  FSEL R19, R19, R22, P2 ;  /* 0x0000001613137208 */ /* 0x000fd20001000000 */
[----:B0-----:R-:W-:-:S05]  /*0c40*/  @P2 SEL R7, R20, R5, P0 ;  /* 0x0000000514072207 */ /* 0x001fca0000000000 */
[----:B------:R-:W-:-:S07]  /*0c50*/  IMAD.MOV.U32 R20, RZ, RZ, R7 ;  /* 0x000000ffff147224 */ /* 0x000fce00078e0007 */
.L_x_45:
[----:B------:R-:W-:Y:S05]  /*0c60*/  BSYNC B0 ;  /* 0x0000000000007941 */ /* 0x000fea0003800000 */
.L_x_44:
        /* <DEDUP_REMOVED lines=15> */
[----:B------:R-:W1:Y:S01]  /*0d60*/  @!P1 LDS R4, [R6+0x34] ;  /* 0x0000340006049984 */ /* 0x000e620000000800 */
[----:B0-----:R-:W-:Y:S02]  /*0d70*/  IMAD.MOV.U32 R20, RZ, RZ, 0xfbff ;  /* 0x0000fbffff147424 */ /* 0x001fe400078e00ff */
[----:B-1----:R-:W-:-:S04]  /*0d80*/  @!P1 FADD.FTZ R4, R19, -R4 ;  /* 0x8000000413049221 */ /* 0x002fc80000010000 */
[----:B------:R-:W-:Y:S01]  /*0d90*/  @!P1 FMUL.FTZ R7, R4, 1.4426950216293334961 ;  /* 0x3fb8aa3b04079820 */ /* 0x000fe20000410000 */
[----:B------:R-:W-:-:S03]  /*0da0*/  LEA R4, P0, R5, UR4, 0x1 ;  /* 0x0000000405047c11 */ /* 0x000fc6000f8008ff */
[----:B------:R-:W0:Y:S01]  /*0db0*/  @!P1 MUFU.EX2 R19, R7 ;  /* 0x0000000700139308 */ /* 0x000e220000000800 */
[----:B------:R-:W-:-:S05]  /*0dc0*/  LEA.HI.X R5, R5, UR5, R26, 0x1, P0 ;  /* 0x0000000505057c11 */ /* 0x000fca00080f0c1a */
[----:B------:R-:W-:Y:S04]  /*0dd0*/  STG.E.U16 desc[UR8][R4.64], R20 ;  /* 0x0000001404007986 */ /* 0x000fe8000c101508 */
[----:B0-----:R-:W-:Y:S04]  /*0de0*/  STS [R22], R19 ;  /* 0x0000001316007388 */ /* 0x001fe80000000800 */
[----:B------:R-:W0:Y:S02]  /*0df0*/  LDS R24, [R6+0x30] ;  /* 0x0000300006187984 */ /* 0x000e240000000800 */
[----:B0-----:R-:W-:-:S05]  /*0e00*/  FADD.FTZ R7, R24, R19 ;  /* 0x0000001318077221 */ /* 0x001fca0000010000 */
[----:B------:R1:W-:Y:S02]  /*0e10*/  STS [R6+0x30], R7 ;  /* 0x0000300706007388 */ /* 0x0003e40000000800 */
.L_x_47:
[----:B------:R-:W-:Y:S05]  /*0e20*/  BSYNC B0 ;  /* 0x0000000000007941 */ /* 0x000fea0003800000 */
.L_x_46:
[----:B------:R-:W-:Y:S01]  /*0e30*/  VIADD R17, R17, 0x1 ;  /* 0x0000000111117836 */ /* 0x000fe20000000000 */
[----:B------:R-:W-:Y:S04]  /*0e40*/  BAR.SYNC.DEFER_BLOCKING 0x0 ;  /* 0x0000000000007b1d */ /* 0x000fe80000010000 */
[----:B------:R-:W-:-:S13]  /*0e50*/  ISETP.GE.AND P0, PT, R17, R12, PT ;  /* 0x0000000c1100720c */ /* 0x000fda0003f06270 */
[----:B------:R-:W-:Y:S05]  /*0e60*/  @!P0 BRA `(.L_x_48) ;  /* 0xfffffff400908947 */ /* 0x000fea000383ffff */
.L_x_38:
[----:B------:R-:W-:Y:S05]  /*0e70*/  @P3 EXIT ;  /* 0x000000000000394d */ /* 0x000fea0003800000 */
[----:B-1----:R-:W1:Y:S01]  /*0e80*/  S2R R7, SR_CTAID.X ;  /* 0x0000000000077919 */ /* 0x002e620000002500 */
[----:B------:R-:W1:Y:S02]  /*0e90*/  LDC.64 R4, c[0x0][0x268] ;  /* 0x00009a00ff047b82 */ /* 0x000e640000000a00 */
[----:B-1----:R-:W-:-:S05]  /*0ea0*/  IMAD.WIDE.U32 R4, R7, 0x30, R4 ;  /* 0x0000003007047825 */ /* 0x002fca00078e0004 */
[----:B------:R-:W2:Y:S04]  /*0eb0*/  LDG.E.64 R16, desc[UR8][R4.64] ;  /* 0x0000000804107981 */ /* 0x000ea8000c1e1b00 */
[----:B------:R-:W0:Y:S04]  /*0ec0*/  LDG.E.64 R6, desc[UR8][R4.64+0x10] ;  /* 0x0000100804067981 */ /* 0x000e28000c1e1b00 */
[----:B------:R-:W3:Y:S01]  /*0ed0*/  LDG.E.64 R8, desc[UR8][R4.64+0x8] ;  /* 0x0000080804087981 */ /* 0x000ee2000c1e1b00 */
        /* <DEDUP_REMOVED lines=8> */
[C---:B0-----:R-:W-:Y:S02]  /*0f60*/  IMAD.SHL.U32 R15, R7.reuse, 0x10, RZ ;  /* 0x00000010070f7824 */ /* 0x041fe400078e00ff */
[----:B------:R-:W-:Y:S02]  /*0f70*/  IMAD.MOV.U32 R19, RZ, RZ, R6 ;  /* 0x000000ffff137224 */ /* 0x000fe400078e0006 */
[----:B------:R-:W-:Y:S02]  /*0f80*/  IMAD.SHL.U32 R11, R14, 0x2, RZ ;  /* 0x000000020e0b7824 */ /* 0x000fe400078e00ff */
[----:B---3--:R-:W-:Y:S02]  /*0f90*/  IMAD.MOV.U32 R18, RZ, RZ, R9 ;  /* 0x000000ffff127224 */ /* 0x008fe400078e0009 */
[----:B------:R-:W-:Y:S01]  /*0fa0*/  IMAD.MOV.U32 R17, RZ, RZ, R8 ;  /* 0x000000ffff117224 */ /* 0x000fe200078e0008 */
[----:B------:R-:W-:-:S02]  /*0fb0*/  LOP3.LUT R14, R7, R11, R14, 0x96, !PT ;  /* 0x0000000b070e7212 */ /* 0x000fc400078e960e */
[----:B------:R0:W-:Y:S02]  /*0fc0*/  STG.E.64 desc[UR8][R4.64+0x8], R18 ;  /* 0x0000081204007986 */ /* 0x0001e4000c101b08 */
[----:B------:R-:W-:Y:S01]  /*0fd0*/  LOP3.LUT R15, R14, R15, RZ, 0x3c, !PT ;  /* 0x0000000f0e0f7212 */ /* 0x000fe200078e3cff */
[----:B------:R-:W-:Y:S01]  /*0fe0*/  IMAD.MOV.U32 R14, RZ, RZ, 0x2f800000 ;  /* 0x2f800000ff0e7424 */ /* 0x000fe200078e00ff */
[----:B------:R0:W-:Y:S03]  /*0ff0*/  STG.E.64 desc[UR8][R4.64], R16 ;  /* 0x0000001004007986 */ /* 0x0001e6000c101b08 */
[----:B------:R-:W-:-:S05]  /*1000*/  IMAD.IADD R11, R15, 0x1, R16 ;  /* 0x000000010f0b7824 */ /* 0x000fca00078e0210 */
[----:B------:R-:W-:-:S05]  /*1010*/  I2FP.F32.U32 R11, R11 ;  /* 0x0000000b000b7245 */ /* 0x000fca0000201000 */
[----:B------:R-:W-:-:S04]  /*1020*/  FFMA.FTZ R14, R11, R14, 1.1641532182693481445e-10 ;  /* 0x2f0000000b0e7423 */ /* 0x000fc8000001000e */
[----:B------:R-:W-:Y:S01]  /*1030*/  FMUL.FTZ R13, R14, R13 ;  /* 0x0000000d0e0d7220 */ /* 0x000fe20000410000 */
[----:B------:R-:W-:-:S03]  /*1040*/  IMAD.MOV.U32 R14, RZ, RZ, R7 ;  /* 0x000000ffff0e7224 */ /* 0x000fc600078e0007 */
[----:B-1----:R-:W-:Y:S02]  /*1050*/  FMUL.FTZ R13, R13, R0 ;  /* 0x000000000d0d7220 */ /* 0x002fe40000410000 */
[----:B------:R0:W-:Y:S04]  /*1060*/  STG.E.64 desc[UR8][R4.64+0x10], R14 ;  /* 0x0000100e04007986 */ /* 0x0001e8000c101b08 */
[----:B------:R0:W-:Y:S01]  /*1070*/  STS [UR6+0x2c], R13 ;  /* 0x00002c0dff007988 */ /* 0x0001e20008000806 */
[----:B------:R-:W-:Y:S05]  /*1080*/  @!P0 BRA `(.L_x_49) ;  /* 0x0000000400388947 */ /* 0x000fea0003800000 */
[----:B------:R-:W-:Y:S01]  /*1090*/  UIADD3 UR4, UR4, 0x40, URZ ;  /* 0x0000004004047890 */ /* 0x000fe2000fffe03f */
[----:B0-----:R-:W-:-:S03]  /*10a0*/  VIADD R5, R12, 0xffffffff ;  /* 0xffffffff0c057836 */ /* 0x001fc60000000000 */
[----:B------:R-:W-:-:S03]  /*10b0*/  ULEA UR5, UR5, UR4, 0x18 ;  /* 0x0000000405057291 */ /* 0x000fc6000f8ec03f */
[----:B------:R-:W-:-:S09]  /*10c0*/  UMOV UR4, URZ ;  /* 0x0000003f00047c82 */ /* 0x000fd20008000000 */
.L_x_51:
[----:B------:R-:W-:-:S05]  /*10d0*/  VIADD R4, R12, UR4 ;  /* 0x000000040c047c36 */ /* 0x000fca0008000000 */
[----:B------:R-:W-:-:S06]  /*10e0*/  LEA R4, R4, UR5, 0x2 ;  /* 0x0000000504047c11 */ /* 0x000fcc000f8e10ff */
[----:B------:R-:W0:Y:S02]  /*10f0*/  LDS R4, [R4] ;  /* 0x0000000004047984 */ /* 0x000e240000000800 */
[----:B0-----:R-:W-:-:S05]  /*1100*/  FADD.FTZ R13, -R4, R13 ;  /* 0x0000000d040d7221 */ /* 0x001fca0000010100 */
[----:B------:R-:W-:-:S04]  /*1110*/  FSETP.GTU.FTZ.AND P0, PT, R13, RZ, PT ;  /* 0x000000ff0d00720b */ /* 0x000fc80003f1c000 */
[----:B------:R-:W-:-:S13]  /*1120*/  ISETP.EQ.OR P0, PT, R5, UR4, !P0 ;  /* 0x0000000405007c0c */ /* 0x000fda000c702670 */
[----:B------:R-:W-:Y:S05]  /*1130*/  @P0 BRA `(.L_x_50) ;  /* 0x0000000000200947 */ /* 0x000fea0003800000 */
[----:B------:R-:W-:-:S06]  /*1140*/  UIADD3 UR4, UR4, 0x1, URZ ;  /* 0x0000000104047890 */ /* 0x000fcc000fffe03f */
[----:B------:R-:W-:-:S13]  /*1150*/  ISETP.LE.AND P0, PT, R12, UR4, PT ;  /* 0x000000040c007c0c */ /* 0x000fda000bf03270 */
[----:B------:R-:W-:Y:S05]  /*1160*/  @!P0 BRA `(.L_x_51) ;  /* 0xfffffffc00d88947 */ /* 0x000fea000383ffff */
[----:B------:R-:W0:Y:S01]  /*1170*/  S2UR UR5, SR_CgaCtaId ;  /* 0x00000000000579c3 */ /* 0x000e220000008800 */
[----:B------:R-:W-:Y:S02]  /*1180*/  UMOV UR4, 0x400 ;  /* 0x0000040000047882 */ /* 0x000fe40000000000 */
[----:B0-----:R-:W-:-:S09]  /*1190*/  ULEA UR4, UR5, UR4, 0x18 ;  /* 0x0000000405047291 */ /* 0x001fd2000f8ec03f */
[----:B------:R1:W-:Y:S01]  /*11a0*/  STS [UR4+0x2c], R13 ;  /* 0x00002c0dff007988 */ /* 0x0003e20008000804 */
[----:B------:R-:W-:Y:S05]  /*11b0*/  BRA `(.L_x_49) ;  /* 0x0000000000ec7947 */ /* 0x000fea0003800000 */
.L_x_50:
[----:B------:R-:W0:Y:S01]  /*11c0*/  S2UR UR7, SR_CgaCtaId ;  /* 0x00000000000779c3 */ /* 0x000e220000008800 */
[----:B------:R-:W-:Y:S01]  /*11d0*/  UMOV UR6, 0x400 ;  /* 0x0000040000067882 */ /* 0x000fe20000000000 */
[----:B------:R-:W-:-:S06]  /*11e0*/  ULEA UR4, UR4, UR5, 0x2 ;  /* 0x0000000504047291 */ /* 0x000fcc000f8e103f */
[----:B------:R-:W1:Y:S08]  /*11f0*/  LDC.64 R6, c[0x0][0x210] ;  /* 0x00008400ff067b82 */ /* 0x000e700000000a00 */
[----:B------:R-:W2:Y:S01]  /*1200*/  LDC R11, c[0x0][0x278] ;  /* 0x00009e00ff0b7b82 */ /* 0x000ea20000000800 */
[----:B0-----:R-:W-:-:S09]  /*1210*/  ULEA UR6, UR7, UR6, 0x18 ;  /* 0x0000000607067291 */ /* 0x001fd2000f8ec03f */
[----:B------:R-:W-:Y:S04]  /*1220*/  STS [UR6+0x2c], R13 ;  /* 0x00002c0dff007988 */ /* 0x000fe80008000806 */
[----:B------:R-:W0:Y:S01]  /*1230*/  LDS R5, [UR4] ;  /* 0x00000004ff057984 */ /* 0x000e220008000800 */
[----:B------:R-:W-:Y:S01]  /*1240*/  ULDC.64 UR4, c[0x0][0x238] ;  /* 0x00008e0000047ab9 */ /* 0x000fe20000000a00 */
[----:B0-----:R-:W-:-:S04]  /*1250*/  IMAD.IADD R5, R10, 0x1, R5 ;  /* 0x000000010a057824 */ /* 0x001fc800078e0205 */
[----:B-1----:R-:W-:-:S06]  /*1260*/  IMAD.WIDE R6, R5, 0x4, R6 ;  /* 0x0000000405067825 */ /* 0x002fcc00078e0206 */
[----:B------:R-:W3:Y:S01]  /*1270*/  LDG.E.CONSTANT R6, desc[UR8][R6.64] ;  /* 0x0000000806067981 */ /* 0x000ee2000c1e9900 */
[----:B--2---:R-:W-:-:S04]  /*1280*/  IABS R10, R11 ;  /* 0x0000000b000a7213 */ /* 0x004fc80000000000 */
[----:B------:R-:W0:Y:S08]  /*1290*/  I2F.RP R5, R10 ;  /* 0x0000000a00057306 */ /* 0x000e300000209400 */
[----:B0-----:R-:W0:Y:S02]  /*12a0*/  MUFU.RCP R5, R5 ;  /* 0x0000000500057308 */ /* 0x001e240000001000 */
[----:B0-----:R-:W-:-:S06]  /*12b0*/  VIADD R8, R5, 0xffffffe ;  /* 0x0ffffffe05087836 */ /* 0x001fcc0000000000 */
[----:B------:R0:W1:Y:S02]  /*12c0*/  F2I.FTZ.U32.TRUNC.NTZ R9, R8 ;  /* 0x0000000800097305 */ /* 0x000064000021f000 */
[----:B0-----:R-:W-:Y:S02]  /*12d0*/  IMAD.MOV.U32 R8, RZ, RZ, RZ ;  /* 0x000000ffff087224 */ /* 0x001fe400078e00ff */
[----:B-1----:R-:W-:-:S04]  /*12e0*/  IMAD.MOV R13, RZ, RZ, -R9 ;  /* 0x000000ffff0d7224 */ /* 0x002fc800078e0a09 */
[----:B------:R-:W-:-:S04]  /*12f0*/  IMAD R13, R13, R10, RZ ;  /* 0x0000000a0d0d7224 */ /* 0x000fc800078e02ff */
[----:B------:R-:W-:Y:S01]  /*1300*/  IMAD.HI.U32 R9, R9, R13, R8 ;  /* 0x0000000d09097227 */ /* 0x000fe200078e0008 */
[----:B---3--:R-:W-:Y:S02]  /*1310*/  IABS R7, R6 ;  /* 0x0000000600077213 */ /* 0x008fe40000000000 */
[----:B------:R-:W-:-:S03]  /*1320*/  ISETP.GE.AND P2, PT, R6, RZ, PT ;  /* 0x000000ff0600720c */ /* 0x000fc60003f46270 */
[----:B------:R-:W-:-:S04]  /*1330*/  IMAD.HI.U32 R9, R9, R7, RZ ;  /* 0x0000000709097227 */ /* 0x000fc800078e00ff */
[----:B------:R-:W-:-:S04]  /*1340*/  IMAD.MOV R9, RZ, RZ, -R9 ;  /* 0x000000ffff097224 */ /* 0x000fc800078e0a09 */
[C---:B------:R-:W-:Y:S02]  /*1350*/  IMAD R5, R10.reuse, R9, R7 ;  /* 0x000000090a057224 */ /* 0x040fe400078e0207 */
[----:B------:R-:W0:Y:S03]  /*1360*/  LDC.64 R6, c[0x0][0x240] ;  /* 0x00009000ff067b82 */ /* 0x000e260000000a00 */
[----:B------:R-:W-:-:S13]  /*1370*/  ISETP.GT.U32.AND P0, PT, R10, R5, PT ;  /* 0x000000050a00720c */ /* 0x000fda0003f04070 */
[----:B------:R-:W-:Y:S01]  /*1380*/  @!P0 IMAD.IADD R5, R5, 0x1, -R10 ;  /* 0x0000000105058824 */ /* 0x000fe200078e0a0a */
[----:B------:R-:W-:-:S04]  /*1390*/  ISETP.NE.AND P0, PT, R11, RZ, PT ;  /* 0x000000ff0b00720c */ /* 0x000fc80003f05270 */
[----:B------:R-:W-:-:S13]  /*13a0*/  ISETP.GT.U32.AND P1, PT, R10, R5, PT ;  /* 0x000000050a00720c */ /* 0x000fda0003f24070 */
[----:B------:R-:W-:-:S04]  /*13b0*/  @!P1 IMAD.IADD R5, R5, 0x1, -R10 ;  /* 0x0000000105059824 */ /* 0x000fc800078e0a0a */
[----:B------:R-:W-:Y:S01]  /*13c0*/  @!P2 IMAD.MOV R5, RZ, RZ, -R5 ;  /* 0x000000ffff05a224 */ /* 0x000fe200078e0a05 */
[----:B------:R-:W-:Y:S02]  /*13d0*/  @!P0 LOP3.LUT R5, RZ, R11, RZ, 0x33, !PT ;  /* 0x0000000bff058212 */ /* 0x000fe400078e33ff */
[----:B0-----:R-:W-:-:S03]  /*13e0*/  LOP3.LUT P0, RZ, R6, UR4, RZ, 0xfc, !PT ;  /* 0x0000000406ff7c12 */ /* 0x001fc6000f80fcff */
[----:B------:R2:W-:Y:S01]  /*13f0*/  STG.E desc[UR8][R2.64], R5 ;  /* 0x0000000502007986 */ /* 0x0005e2000c101908 */
[----:B------:R-:W-:-:S13]  /*1400*/  LOP3.LUT P0, RZ, R7, UR5, RZ, 0xfc, P0 ;  /* 0x0000000507ff7c12 */ /* 0x000fda000800fcff */
[----:B--2---:R-:W-:Y:S05]  /*1410*/  @!P0 BRA `(.L_x_49) ;  /* 0x0000000000548947 */ /* 0x004fea0003800000 */
[----:B------:R-:W-:-:S04]  /*1420*/  ISETP.NE.U32.AND P0, PT, RZ, UR4, PT ;  /* 0x00000004ff007c0c */ /* 0x000fc8000bf05070 */
[----:B------:R-:W-:-:S13]  /*1430*/  ISETP.NE.AND.EX P0, PT, RZ, UR5, PT, P0 ;  /* 0x00000005ff007c0c */ /* 0x000fda000bf05300 */
[----:B------:R-:W0:Y:S02]  /*1440*/  @P0 S2R R5, SR_CTAID.X ;  /* 0x0000000000050919 */ /* 0x000e240000002500 */
[----:B0-----:R-:W-:Y:S02]  /*1450*/  @P0 SHF.R.S32.HI R10, RZ, 0x1f, R5 ;  /* 0x0000001fff0a0819 */ /* 0x001fe40000011405 */
[----:B------:R-:W-:-:S04]  /*1460*/  @P0 LEA R8, P1, R5, UR4, 0x2 ;  /* 0x0000000405080c11 */ /* 0x000fc8000f8210ff */
[----:B------:R-:W-:-:S05]  /*1470*/  @P0 LEA.HI.X R9, R5, UR5, R10, 0x2, P1 ;  /* 0x0000000505090c11 */ /* 0x000fca00088f140a */
[----:B------:R-:W2:Y:S01]  /*1480*/  @P0 LDG.E R5, desc[UR8][R8.64] ;  /* 0x0000000808050981 */ /* 0x000ea2000c1e1900 */
[----:B------:R-:W0:Y:S02]  /*1490*/  MUFU.LG2 R4, R4 ;  /* 0x0000000400047308 */ /* 0x000e240000000c00 */
[----:B0-----:R-:W-:-:S04]  /*14a0*/  FMUL.FTZ R11, R4, 0.69314718246459960938 ;  /* 0x3f317218040b7820 */ /* 0x001fc80000410000 */
[----:B--2---:R-:W-:-:S05]  /*14b0*/  @P0 FADD.FTZ R5, R11, R5 ;  /* 0x000000050b050221 */ /* 0x004fca0000010000 */
[----:B------:R2:W-:Y:S01]  /*14c0*/  @P0 STG.E desc[UR8][R8.64], R5 ;  /* 0x0000000508000986 */ /* 0x0005e2000c101908 */
[----:B------:R-:W-:-:S04]  /*14d0*/  ISETP.NE.U32.AND P0, PT, R6, RZ, PT ;  /* 0x000000ff0600720c */ /* 0x000fc80003f05070 */
[----:B------:R-:W-:-:S13]  /*14e0*/  ISETP.NE.AND.EX P0, PT, R7, RZ, PT, P0 ;  /* 0x000000ff0700720c */ /* 0x000fda0003f05300 */
[----:B--2---:R-:W-:Y:S05]  /*14f0*/  @!P0 BRA `(.L_x_49) ;  /* 0x00000000001c8947 */ /* 0x004fea0003800000 */
[----:B------:R-:W0:Y:S01]  /*1500*/  S2R R4, SR_CTAID.X ;  /* 0x0000000000047919 */ /* 0x000e220000002500 */
[----:B------:R-:W1:Y:S01]  /*1510*/  MUFU.LG2 R0, R0 ;  /* 0x0000000000007308 */ /* 0x000e620000000c00 */
[----:B0-----:R-:W-:Y:S02]  /*1520*/  LEA R6, P0, R4, R6, 0x2 ;  /* 0x0000000604067211 */ /* 0x001fe400078010ff */
[----:B------:R-:W-:-:S04]  /*1530*/  SHF.R.S32.HI R5, RZ, 0x1f, R4 ;  /* 0x0000001fff057819 */ /* 0x000fc80000011404 */
[----:B------:R-:W-:Y:S01]  /*1540*/  LEA.HI.X R7, R4, R7, R5, 0x2, P0 ;  /* 0x0000000704077211 */ /* 0x000fe200000f1405 */
[----:B-1----:R-:W-:-:S05]  /*1550*/  FFMA.FTZ R5, R0, -0.69314718246459960938, R11 ;  /* 0xbf31721800057823 */ /* 0x002fca000001000b */
[----:B------:R2:W-:Y:S02]  /*1560*/  STG.E desc[UR8][R6.64], R5 ;  /* 0x0000000506007986 */ /* 0x0005e4000c101908 */
.L_x_49:
[----:B0-2---:R-:W0:Y:S01]  /*1570*/  LDC.64 R4, c[0x0][0x228] ;  /* 0x00008a00ff047b82 */ /* 0x005e220000000a00 */
[----:B------:R-:W-:Y:S02]  /*1580*/  ULDC.64 UR4, c[0x0][0x230] ;  /* 0x00008c0000047ab9 */ /* 0x000fe40000000a00 */
[----:B------:R-:W-:-:S04]  /*1590*/  ISETP.NE.U32.AND P1, PT, RZ, UR4, PT ;  /* 0x00000004ff007c0c */ /* 0x000fc8000bf25070 */
[----:B------:R-:W-:Y:S02]  /*15a0*/  ISETP.NE.AND.EX P1, PT, RZ, UR5, PT, P1 ;  /* 0x00000005ff007c0c */ /* 0x000fe4000bf25310 */
[----:B0-----:R-:W-:-:S04]  /*15b0*/  ISETP.EQ.U32.AND P0, PT, R4, RZ, PT ;  /* 0x000000ff0400720c */ /* 0x001fc80003f02070 */
[----:B------:R-:W-:-:S13]  /*15c0*/  ISETP.EQ.OR.EX P0, PT, R5, RZ, !P1, P0 ;  /* 0x000000ff0500720c */ /* 0x000fda0004f02700 */
[----:B------:R-:W-:Y:S05]  /*15d0*/  @P0 EXIT ;  /* 0x000000000000094d */ /* 0x000fea0003800000 */
[----:B-1----:R-:W0:Y:S01]  /*15e0*/  S2R R13, SR_CTAID.X ;  /* 0x00000000000d7919 */ /* 0x002e220000002500 */
[----:B------:R-:W1:Y:S01]  /*15f0*/  LDC.64 R6, c[0x0][0x270] ;  /* 0x00009c00ff067b82 */ /* 0x000e620000000a00 */
[----:B0-----:R-:W-:Y:S02]  /*1600*/  SHF.R.S32.HI R0, RZ, 0x1f, R13 ;  /* 0x0000001fff007819 */ /* 0x001fe4000001140d */
[----:B------:R-:W-:-:S04]  /*1610*/  IADD3 R8, P0, R13, UR4, RZ ;  /* 0x000000040d087c10 */ /* 0x000fc8000ff1e0ff */
[----:B------:R-:W-:Y:S02]  /*1620*/  IADD3.X R9, R0, UR5, RZ, P0, !PT ;  /* 0x0000000500097c10 */ /* 0x000fe400087fe4ff */
[----:B------:R-:W-:-:S03]  /*1630*/  LEA R4, P0, R13, R4, 0x2 ;  /* 0x000000040d047211 */ /* 0x000fc600078010ff */
[----:B------:R-:W2:Y:S01]  /*1640*/  LDG.E.U8 R10, desc[UR8][R8.64] ;  /* 0x00000008080a7981 */ /* 0x000ea2000c1e1100 */
[----:B------:R-:W-:-:S05]  /*1650*/  LEA.HI.X R5, R13, R5, R0, 0x2, P0 ;  /* 0x000000050d057211 */ /* 0x000fca00000f1400 */
[----:B------:R-:W3:Y:S01]  /*1660*/  LDG.E R0, desc[UR8][R4.64] ;  /* 0x0000000804007981 */ /* 0x000ee2000c1e1900 */
[----:B-1----:R-:W-:Y:S01]  /*1670*/  IMAD.WIDE R6, R13, 0x4, R6 ;  /* 0x000000040d067825 */ /* 0x002fe200078e0206 */
[----:B--2---:R-:W-:-:S03]  /*1680*/  ISETP.NE.AND P0, PT, R10, RZ, PT ;  /* 0x000000ff0a00720c */ /* 0x004fc60003f05270 */
[----:B---3--:R-:W-:-:S10]  /*1690*/  VIADD R11, R0, 0x1 ;  /* 0x00000001000b7836 */ /* 0x008fd40000000000 */
        /* <DEDUP_REMOVED lines=8> */
.L_x_52:
        /* <DEDUP_REMOVED lines=14> */
.L_x_169:


//--------------------- .text._ZN17fastertransformer11topk_stage1I6__halfLi128ELi8EEEvPKT_PS2_PiS5_PKbiPKiiSA_S8_ --------------------------
	.section	.text._ZN17fastertransformer11topk_stage1I6__halfLi128ELi8EEEvPKT_PS2_PiS5_PKbiPKiiSA_S8_,"ax",@progbits
	.align	128
        .global         _ZN17fastertransformer11topk_stage1I6__halfLi128ELi8EEEvPKT_PS2_PiS5_PKbiPKiiSA_S8_
        .type           _ZN17fastertransformer11topk_stage1I6__halfLi128ELi8EEEvPKT_PS2_PiS5_PKbiPKiiSA_S8_,@function
        .size           _ZN17fastertransformer11topk_stage1I6__halfLi128ELi8EEEvPKT_PS2_PiS5_PKbiPKiiSA_S8_,(.L_x_170 - _ZN17fastertransformer11topk_stage1I6__halfLi128ELi8EEEvPKT_PS2_PiS5_PKbiPKiiSA_S8_)
        .other          _ZN17fastertransformer11topk_stage1I6__halfLi128ELi8EEEvPKT_PS2_PiS5_PKbiPKiiSA_S8_,@"STO_CUDA_ENTRY STV_DEFAULT"
_ZN17fastertransformer11topk_stage1I6__halfLi128ELi8EEEvPKT_PS2_PiS5_PKbiPKiiSA_S8_:
.text._ZN17fastertransformer11topk_stage1I6__halfLi128ELi8EEEvPKT_PS2_PiS5_PKbiPKiiSA_S8_:
        /* <DEDUP_REMOVED lines=15> */
.L_x_53:
        /* <DEDUP_REMOVED lines=54> */
.L_x_54:
        /* <DEDUP_REMOVED lines=23> */
.L_x_59:
        /* <DEDUP_REMOVED lines=14> */
.L_x_58:
[----:B------:R-:W-:Y:S05]  /*06a0*/  BSYNC B1 ;  /* 0x0000000000017941 */ /* 0x000fea0003800000 */
.L_x_57:
[----:B------:R-:W-:Y:S05]  /*06b0*/  @!P2 BRA `(.L_x_56) ;  /* 0x000000000060a947 */ /* 0x000fea0003800000 */
[----:B------:R-:W-:Y:S01]  /*06c0*/  ULDC.64 UR4, c[0x0][0x218] ;  /* 0x0000860000047ab9 */ /* 0x000fe20000000a00 */
[----:B------:R-:W-:Y:S02]  /*06d0*/  IMAD R27, R0, UR6, R13 ;  /* 0x00000006001b7c24 */ /* 0x000fe4000f8e020d */
[----:B------:R-:W-:Y:S02]  /*06e0*/  IMAD.U32 R12, RZ, RZ, UR4 ;  /* 0x00000004ff0c7e24 */ /* 0x000fe4000f8e00ff */
[----:B------:R-:W-:-:S07]  /*06f0*/  IMAD.U32 R25, RZ, RZ, UR5 ;  /* 0x00000005ff197e24 */ /* 0x000fce000f8e00ff */
.L_x_60:
        /* <DEDUP_REMOVED lines=20> */
.L_x_56:
[----:B------:R-:W-:Y:S05]  /*0840*/  BSYNC B0 ;  /* 0x0000000000007941 */ /* 0x000fea0003800000 */
.L_x_55:
        /* <DEDUP_REMOVED lines=17> */
.L_x_70:
[----:B------:R-:W-:Y:S01]  /*0960*/  ULDC UR5, c[0x0][0x248] ;  /* 0x0000920000057ab9 */ /* 0x000fe20000000800 */
[----:B------:R-:W-:Y:S01]  /*0970*/  BSSY B0, `(.L_x_61) ;  /* 0x000003c000007945 */ /* 0x000fe20003800000 */
[----:B0-----:R-:W-:Y:S02]  /*0980*/  IMAD.MOV.U32 R16, RZ, RZ, 0xfbff ;  /* 0x0000fbffff107424 */ /* 0x001fe400078e00ff */
        /* <DEDUP_REMOVED lines=12> */
.L_x_65:
[----:B------:R-:W-:-:S04]  /*0a50*/  IMAD R18, R0, UR5, R11 ;  /* 0x0000000500127c24 */ /* 0x000fc8000f8e020b */
[----:B0-----:R-:W-:-:S05]  /*0a60*/  IMAD.WIDE R8, R18, 0x2, R6 ;  /* 0x0000000212087825 */ /* 0x001fca00078e0206 */
[----:B------:R-:W2:Y:S04]  /*0a70*/  LDG.E.U16 R19, desc[UR8][R8.64] ;  /* 0x0000000808137981 */ /* 0x000ea8000c1e1500 */
[----:B------:R-:W3:Y:S04]  /*0a80*/  LDG.E.U16 R21, desc[UR8][R8.64+0x800] ;  /* 0x0008000808157981 */ /* 0x000ee8000c1e1500 */
[----:B------:R-:W4:Y:S04]  /*0a90*/  LDG.E.U16 R23, desc[UR8][R8.64+0x1000] ;  /* 0x0010000808177981 */ /* 0x000f28000c1e1500 */
[----:B------:R-:W5:Y:S01]  /*0aa0*/  LDG.E.U16 R25, desc[UR8][R8.64+0x1800] ;  /* 0x0018000808197981 */ /* 0x000f62000c1e1500 */
[----:B------:R-:W-:-:S02]  /*0ab0*/  VIADD R10, R10, 0xfffffffc ;  /* 0xfffffffc0a0a7836 */ /* 0x000fc40000000000 */
[----:B------:R-:W-:Y:S01]  /*0ac0*/  VIADD R11, R11, 0x1000 ;  /* 0x000010000b0b7836 */ /* 0x000fe20000000000 */
[----:B--2---:R-:W-:-:S05]  /*0ad0*/  HSETP2.GT.AND P3, PT, R19.H0_H0, R16.H0_H0, PT ;  /* 0x2000001013007234 */ /* 0x004fca0003f64800 */
[----:B------:R-:W-:Y:S02]  /*0ae0*/  SEL R16, R16, R19, !P3 ;  /* 0x0000001310107207 */ /* 0x000fe40005800000 */
[----:B------:R-:W-:Y:S02]  /*0af0*/  SEL R15, R15, R18, !P3 ;  /* 0x000000120f0f7207 */ /* 0x000fe40005800000 */
[----:B------:R-:W-:Y:S02]  /*0b00*/  ISETP.NE.AND P3, PT, R10, RZ, PT ;  /* 0x000000ff0a00720c */ /* 0x000fe40003f65270 */
[----:B---3--:R-:W-:-:S05]  /*0b10*/  HSETP2.GT.AND P4, PT, R21.H0_H0, R16.H0_H0, PT ;  /* 0x2000001015007234 */ /* 0x008fca0003f84800 */
[----:B------:R-:W-:-:S05]  /*0b20*/  SEL R16, R16, R21, !P4 ;  /* 0x0000001510107207 */ /* 0x000fca0006000000 */
[----:B----4-:R-:W-:-:S03]  /*0b30*/  HSETP2.GT.AND P5, PT, R23.H0_H0, R16.H0_H0, PT ;  /* 0x2000001017007234 */ /* 0x010fc60003fa4800 */
[----:B------:R-:W-:Y:S02]  /*0b40*/  @P4 VIADD R15, R18, 0x400 ;  /* 0x00000400120f4836 */ /* 0x000fe40000000000 */
[----:B------:R-:W-:-:S05]  /*0b50*/  SEL R16, R16, R23, !P5 ;  /* 0x0000001710107207 */ /* 0x000fca0006800000 */
[----:B-----5:R-:W-:-:S03]  /*0b60*/  HSETP2.GT.AND P2, PT, R25.H0_H0, R16.H0_H0, PT ;  /* 0x2000001019007234 */ /* 0x020fc60003f44800 */
[----:B------:R-:W-:Y:S02]  /*0b70*/  @P5 VIADD R15, R18, 0x800 ;  /* 0x00000800120f5836 */ /* 0x000fe40000000000 */
[----:B------:R-:W-:-:S08]  /*0b80*/  SEL R16, R16, R25, !P2 ;  /* 0x0000001910107207 */ /* 0x000fd00005000000 */
[----:B------:R-:W-:Y:S01]  /*0b90*/  @P2 VIADD R15, R18, 0xc00 ;  /* 0x00000c00120f2836 */ /* 0x000fe20000000000 */
[----:B------:R-:W-:Y:S06]  /*0ba0*/  @P3 BRA `(.L_x_65) ;  /* 0xfffffffc00a83947 */ /* 0x000fec000383ffff */
.L_x_64:
[----:B------:R-:W-:Y:S05]  /*0bb0*/  BSYNC B1 ;  /* 0x0000000000017941 */ /* 0x000fea0003800000 */
.L_x_63:
        /* <DEDUP_REMOVED lines=16> */
[----:B------:R-:W-:-:S05]  /*0cc0*/  SEL R16, R16, R9, !P1 ;  /* 0x0000000910107207 */ /* 0x000fca0004800000 */
[----:B---3--:R-:W-:-:S03]  /*0cd0*/  @P3 HSETP2.GT.AND P2, PT, R11.H0_H0, R16.H0_H0, PT ;  /* 0x200000100b003234 */ /* 0x008fc60003f44800 */
[----:B------:R-:W-:Y:S02]  /*0ce0*/  @P1 VIADD R15, R8, 0x400 ;  /* 0x00000400080f1836 */ /* 0x000fe40000000000 */
[----:B------:R-:W-:Y:S02]  /*0cf0*/  @P3 PLOP3.LUT P4, PT, P2, PT, PT, 0x80, 0x0 ;  /* 0x000000000000381c */ /* 0x000fe4000178f070 */
[----:B------:R-:W-:-:S04]  /*0d00*/  @P3 SEL R11, R16, R11, !P2 ;  /* 0x0000000b100b3207 */ /* 0x000fc80005000000 */
[----:B------:R-:W-:-:S07]  /*0d10*/  @P3 PRMT R16, R11, 0x7610, R16 ;  /* 0x000076100b103816 */ /* 0x000fce0000000010 */
[----:B------:R-:W-:-:S07]  /*0d20*/  @P4 VIADD R15, R8, 0x800 ;  /* 0x00000800080f4836 */ /* 0x000fce0000000000 */
.L_x_62:
[----:B------:R-:W-:Y:S05]  /*0d30*/  BSYNC B0 ;  /* 0x0000000000007941 */ /* 0x000fea0003800000 */
.L_x_61:
[----:B------:R-:W-:Y:S01]  /*0d40*/  PRMT R6, R16, 0x7610, R0 ;  /* 0x0000761010067816 */ /* 0x000fe20000000000 */
[----:B------:R-:W-:Y:S01]  /*0d50*/  SHFL.DOWN PT, R8, R15, 0x1, 0x1f ;  /* 0x08201f000f087f89 */ /* 0x000fe200000e0000 */
[C---:B-1----:R-:W-:Y:S01]  /*0d60*/  ISETP.GT.AND P2, PT, R17.reuse, 0x1e, PT ;  /* 0x0000001e1100780c */ /* 0x042fe20003f44270 */
[----:B------:R-:W-:Y:S01]  /*0d70*/  BSSY B0, `(.L_x_66) ;  /* 0x000003e000007945 */ /* 0x000fe20003800000 */
[----:B------:R-:W-:Y:S01]  /*0d80*/  ISETP.GT.AND P3, PT, R17, 0x1d, PT ;  /* 0x0000001d1100780c */ /* 0x000fe20003f64270 */
[----:B------:R-:W0:Y:S01]  /*0d90*/  SHFL.DOWN PT, R7, R6, 0x1, 0x1f ;  /* 0x08201f0006077f89 */ /* 0x000e2200000e0000 */
[----:B------:R-:W1:Y:S09]  /*0da0*/  S2R R10, SR_TID.X ;  /* 0x00000000000a7919 */ /* 0x000e720000002100 */
[----:B0-----:R-:W-:-:S05]  /*0db0*/  @!P2 HSETP2.GT.AND P1, PT, R16.H0_H0, R7.H0_H0, PT ;  /* 0x200000071000a234 */ /* 0x001fca0003f24800 */
[----:B------:R-:W-:Y:S02]  /*0dc0*/  @!P2 SEL R7, R7, R16, !P1 ;  /* 0x000000100707a207 */ /* 0x000fe40004800000 */
[----:B------:R-:W-:Y:S02]  /*0dd0*/  @!P2 SEL R15, R8, R15, !P1 ;  /* 0x0000000f080fa207 */ /* 0x000fe40004800000 */
[C---:B------:R-:W-:Y:S02]  /*0de0*/  @!P2 PRMT R6, R7.reuse, 0x5410, R0 ;  /* 0x000054100706a816 */ /* 0x040fe40000000000 */
[----:B------:R-:W-:Y:S01]  /*0df0*/  @!P2 PRMT R16, R7, 0x7610, R16 ;  /* 0x000076100710a816 */ /* 0x000fe20000000010 */
[----:B------:R-:W-:Y:S01]  /*0e00*/  SHFL.DOWN PT, R8, R15, 0x2, 0x1f ;  /* 0x08401f000f087f89 */ /* 0x000fe200000e0000 */
[----:B------:R-:W-:-:S03]  /*0e10*/  ISETP.GT.AND P2, PT, R17, 0x1b, PT ;  /* 0x0000001b1100780c */ /* 0x000fc60003f44270 */
[----:B------:R-:W0:Y:S02]  /*0e20*/  SHFL.DOWN PT, R9, R6, 0x2, 0x1f ;  /* 0x08401f0006097f89 */ /* 0x000e2400000e0000 */
        /* <DEDUP_REMOVED lines=22> */
[----:B------:R-:W-:-:S03]  /*0f90*/  ISETP.NE.AND P3, PT, R17, RZ, PT ;  /* 0x000000ff1100720c */ /* 0x000fc60003f65270 */
[----:B------:R-:W0:Y:S02]  /*0fa0*/  SHFL.DOWN PT, R9, R6, 0x10, 0x1f ;  /* 0x0a001f0006097f89 */ /* 0x000e2400000e0000 */
[----:B0-----:R-:W-:-:S05]  /*0fb0*/  @!P2 HSETP2.GT.AND P1, PT, R16.H0_H0, R9.H0_H0, PT ;  /* 0x200000091000a234 */ /* 0x001fca0003f24800 */
[----:B------:R-:W-:Y:S02]  /*0fc0*/  @!P2 SEL R7, R9, R16, !P1 ;  /* 0x000000100907a207 */ /* 0x000fe40004800000 */
[----:B------:R-:W-:Y:S02]  /*0fd0*/  @!P2 SEL R15, R8, R15, !P1 ;  /* 0x0000000f080fa207 */ /* 0x000fe40004800000 */
[----:B------:R-:W-:-:S03]  /*0fe0*/  @!P2 PRMT R16, R7, 0x7610, R16 ;  /* 0x000076100710a816 */ /* 0x000fc60000000010 */
[----:B------:R0:W-:Y:S04]  /*0ff0*/  @!P3 STS [R13+0x4], R15 ;  /* 0x0000040f0d00b388 */ /* 0x0001e80000000800 */
[----:B------:R0:W-:Y:S01]  /*1000*/  @!P3 STS.U16 [R13+0x8], R16 ;  /* 0x000008100d00b388 */ /* 0x0001e20000000400 */
[----:B------:R-:W-:Y:S01]  /*1010*/  BAR.SYNC.DEFER_BLOCKING 0x0 ;  /* 0x0000000000007b1d */ /* 0x000fe20000010000 */
[----:B-1----:R-:W-:-:S13]  /*1020*/  ISETP.NE.AND P3, PT, R10, RZ, PT ;  /* 0x000000ff0a00720c */ /* 0x002fda0003f65270 */
[----:B0-----:R-:W-:Y:S05]  /*1030*/  @P3 BRA `(.L_x_67) ;  /* 0x0000000000443947 */ /* 0x001fea0003800000 */
[----:B------:R-:W0:Y:S01]  /*1040*/  S2UR UR6, SR_CgaCtaId ;  /* 0x00000000000679c3 */ /* 0x000e220000008800 */
[----:B------:R-:W-:Y:S02]  /*1050*/  UMOV UR5, 0x400 ;  /* 0x0000040000057882 */ /* 0x000fe40000000000 */
[----:B0-----:R-:W-:-:S09]  /*1060*/  ULEA UR5, UR6, UR5, 0x18 ;  /* 0x0000000506057291 */ /* 0x001fd2000f8ec03f */
[----:B------:R-:W0:Y:S04]  /*1070*/  LDS.U16 R7, [UR5+0x10] ;  /* 0x00001005ff077984 */ /* 0x000e280008000400 */
[----:B------:R-:W1:Y:S04]  /*1080*/  LDS.U16 R9, [UR5+0x18] ;  /* 0x00001805ff097984 */ /* 0x000e680008000400 */
[----:B------:R-:W2:Y:S04]  /*1090*/  LDS.U16 R11, [UR5+0x20] ;  /* 0x00002005ff0b7984 */ /* 0x000ea80008000400 */
[----:B------:R-:W-:Y:S04]  /*10a0*/  LDS R6, [UR5+0x14] ;  /* 0x00001405ff067984 */ /* 0x000fe80008000800 */
[----:B------:R-:W-:Y:S01]  /*10b0*/  LDS R8, [UR5+0x1c] ;  /* 0x00001c05ff087984 */ /* 0x000fe20008000800 */
[----:B0-----:R-:W-:-:S05]  /*10c0*/  HSETP2.GT.AND P1, PT, R16.H0_H0, R7.H0_H0, PT ;  /* 0x2000000710007234 */ /* 0x001fca0003f24800 */
[----:B------:R-:W-:-:S08]  /*10d0*/  SEL R16, R7, R16, !P1 ;  /* 0x0000001007107207 */ /* 0x000fd00004800000 */
[----:B------:R-:W0:Y:S01]  /*10e0*/  @!P1 LDS R15, [UR5+0xc] ;  /* 0x00000c05ff0f9984 */ /* 0x000e220008000800 */
[----:B-1----:R-:W-:-:S13]  /*10f0*/  HSETP2.GT.AND P1, PT, R16.H0_H0, R9.H0_H0, PT ;  /* 0x2000000910007234 */ /* 0x002fda0003f24800 */
[----:B------:R-:W-:-:S05]  /*1100*/  @!P1 PRMT R16, R9, 0x7610, R16 ;  /* 0x0000761009109816 */ /* 0x000fca0000000010 */
[----:B--2---:R-:W-:-:S13]  /*1110*/  HSETP2.GT.AND P2, PT, R16.H0_H0, R11.H0_H0, PT ;  /* 0x2000000b10007234 */ /* 0x004fda0003f44800 */
[----:B------:R-:W-:Y:S01]  /*1120*/  @!P2 PRMT R16, R11, 0x7610, R16 ;  /* 0x000076100b10a816 */ /* 0x000fe20000000010 */
[----:B0-----:R-:W-:Y:S02]  /*1130*/  @!P1 IMAD.MOV.U32 R15, RZ, RZ, R6 ;  /* 0x000000ffff0f9224 */ /* 0x001fe400078e0006 */
[----:B------:R-:W-:-:S07]  /*1140*/  @!P2 IMAD.MOV.U32 R15, RZ, RZ, R8 ;  /* 0x000000ffff0fa224 */ /* 0x000fce00078e0008 */
.L_x_67:
[----:B------:R-:W-:Y:S05]  /*1150*/  BSYNC B0 ;  /* 0x0000000000007941 */ /* 0x000fea0003800000 */
.L_x_66:
[----:B------:R-:W-:Y:S04]  /*1160*/  BSSY B0, `(.L_x_68) ;  /* 0x000000d000007945 */ /* 0x000fe80003800000 */
[----:B------:R-:W-:Y:S05]  /*1170*/  @P3 BRA `(.L_x_69) ;  /* 0x00000000002c3947 */ /* 0x000fea0003800000 */
[----:B------:R-:W0:Y:S01]  /*1180*/  LDC.64 R10, c[0x0][0x220] ;  /* 0x00008800ff0a7b82 */ /* 0x000e220000000a00 */
[----:B------:R-:W-:Y:S02]  /*1190*/  VIADD R19, R3, UR4 ;  /* 0x0000000403137c36 */ /* 0x000fe40008000000 */
[----:B------:R-:W-:-:S05]  /*11a0*/  IMAD.MOV.U32 R18, RZ, RZ, 0xfbff ;  /* 0x0000fbffff127424 */ /* 0x000fca00078e00ff */
[----:B------:R-:W1:Y:S08]  /*11b0*/  LDC.64 R8, c[0x0][0x228] ;  /* 0x00008a00ff087b82 */ /* 0x000e700000000a00 */
[----:B------:R-:W2:Y:S01]  /*11c0*/  LDC.64 R6, c[0x0][0x218] ;  /* 0x00008600ff067b82 */ /* 0x000ea20000000a00 */
[----:B0-----:R-:W-:-:S05]  /*11d0*/  IMAD.WIDE R10, R19, 0x4, R10 ;  /* 0x00000004130a7825 */ /* 0x001fca00078e020a */
[----:B------:R0:W-:Y:S01]  /*11e0*/  STG.E desc[UR8][R10.64], R15 ;  /* 0x0000000f0a007986 */ /* 0x0001e2000c101908 */
[----:B-1----:R-:W-:-:S05]  /*11f0*/  IMAD.WIDE R8, R19, 0x2, R8 ;  /* 0x0000000213087825 */ /* 0x002fca00078e0208 */
[----:B------:R0:W-:Y:S01]  /*1200*/  STG.E.U16 desc[UR8][R8.64], R16 ;  /* 0x0000001008007986 */ /* 0x0001e2000c101508 */
[----:B--2---:R-:W-:-:S05]  /*1210*/  IMAD.WIDE R6, R15, 0x2, R6 ;  /* 0x000000020f067825 */ /* 0x004fca00078e0206 */
[----:B------:R0:W-:Y:S02]  /*1220*/  STG.E.U16 desc[UR8][R6.64], R18 ;  /* 0x0000001206007986 */ /* 0x0001e4000c101508 */
.L_x_69:
[----:B------:R-:W-:Y:S05]  /*1230*/  BSYNC B0 ;  /* 0x0000000000007941 */ /* 0x000fea0003800000 */
.L_x_68:
[----:B------:R-:W-:Y:S01]  /*1240*/  UIADD3 UR4, UR4, 0x1, URZ ;  /* 0x0000000104047890 */ /* 0x000fe2000fffe03f */
[----:B------:R-:W-:Y:S05]  /*1250*/  BAR.SYNC.DEFER_BLOCKING 0x0 ;  /* 0x0000000000007b1d */ /* 0x000fea0000010000 */
[----:B------:R-:W-:-:S13]  /*1260*/  ISETP.LE.AND P1, PT, R2, UR4, PT ;  /* 0x0000000402007c0c */ /* 0x000fda000bf23270 */
[----:B------:R-:W-:Y:S05]  /*1270*/  @!P1 BRA `(.L_x_70) ;  /* 0xfffffff400b89947 */ /* 0x000fea000383ffff */
[----:B------:R-:W-:Y:S05]  /*1280*/  EXIT ;  /* 0x000000000000794d */ /* 0x000fea0003800000 */
.L_x_71:
        /* <DEDUP_REMOVED lines=15> */
.L_x_170:


//--------------------- .text._ZN17fastertransformer20topk_stage2_samplingIfLi256ELi8EEEvPKiPT_PiS5_PbPfS7_iS2_fPKfP17curandStateXORWOWS2_iPKb --------------------------
	.section	.text._ZN17fastertransformer20topk_stage2_samplingIfLi256ELi8EEEvPKiPT_PiS5_PbPfS7_iS2_fPKfP17curandStateXORWOWS2_iPKb,"ax",@progbits
	.align	128
        .global         _ZN17fastertransformer20topk_stage2_samplingIfLi256ELi8EEEvPKiPT_PiS5_PbPfS7_iS2_fPKfP17curandStateXORWOWS2_iPKb
        .type           _ZN17fastertransformer20topk_stage2_samplingIfLi256ELi8EEEvPKiPT_PiS5_PbPfS7_iS2_fPKfP17curandStateXORWOWS2_iPKb,@function
        .size           _ZN17fastertransformer20topk_stage2_samplingIfLi256ELi8EEEvPKiPT_PiS5_PbPfS7_iS2_fPKfP17curandStateXORWOWS2_iPKb,(.L_x_171 - _ZN17fastertransformer20topk_stage2_samplingIfLi256ELi8EEEvPKiPT_PiS5_PbPfS7_iS2_fPKfP17curandStateXORWOWS2_iPKb)
        .other          _ZN17fastertransformer20topk_stage2_samplingIfLi256ELi8EEEvPKiPT_PiS5_PbPfS7_iS2_fPKfP17curandStateXORWOWS2_iPKb,@"STO_CUDA_ENTRY STV_DEFAULT"
_ZN17fastertransformer20topk_stage2_samplingIfLi256ELi8EEEvPKiPT_PiS5_PbPfS7_iS2_fPKfP17curandStateXORWOWS2_iPKb:
.text._ZN17fastertransformer20topk_stage2_samplingIfLi256ELi8EEEvPKiPT_PiS5_PbPfS7_iS2_fPKfP17curandStateXORWOWS2_iPKb:
        /* <DEDUP_REMOVED lines=14> */
.L_x_72:
        /* <DEDUP_REMOVED lines=38> */
.L_x_73:
        /* <DEDUP_REMOVED lines=23> */
.L_x_84:
[----:B------:R-:W-:Y:S01]  /*04b0*/  ISETP.GE.AND P0, PT, R0, R21, PT ;  /* 0x000000150000720c */ /* 0x000fe20003f06270 */
[----:B------:R-:W-:Y:S01]  /*04c0*/  ULDC.64 UR4, c[0x0][0x218] ;  /* 0x0000860000047ab9 */ /* 0x000fe20000000a00 */
[----:B------:R-:W-:Y:S01]  /*04d0*/  BSSY B0, `(.L_x_75) ;  /* 0x0000040000007945 */ /* 0x000fe20003800000 */
[----:B------:R-:W-:Y:S02]  /*04e0*/  IMAD.MOV.U32 R29, RZ, RZ, -0x800001 ;  /* 0xff7fffffff1d7424 */ /* 0x000fe400078e00ff */
[----:B------:R-:W-:Y:S02]  /*04f0*/  IMAD.MOV.U32 R8, RZ, RZ, -0x800001 ;  /* 0xff7fffffff087424 */ /* 0x000fe400078e00ff */
[----:B------:R-:W-:-:S06]  /*0500*/  IMAD.MOV.U32 R7, RZ, RZ, -0x1 ;  /* 0xffffffffff077424 */ /* 0x000fcc00078e00ff */
[----:B01----:R-:W-:Y:S05]  /*0510*/  @P0 BRA `(.L_x_76) ;  /* 0x0000000000ec0947 */ /* 0x003fea0003800000 */
        /* <DEDUP_REMOVED lines=11> */
.L_x_79:
[----:B------:R-:W-:-:S04]  /*05d0*/  IADD3 R5, P2, R17, R6, RZ ;  /* 0x0000000611057210 */ /* 0x000fc80007f5e0ff */
[----:B------:R-:W-:Y:S02]  /*05e0*/  LEA.HI.X.SX32 R10, R6, R19, 0x1, P2 ;  /* 0x00000013060a7211 */ /* 0x000fe400010f0eff */
[----:B------:R-:W-:-:S04]  /*05f0*/  LEA R4, P2, R5, UR4, 0x2 ;  /* 0x0000000405047c11 */ /* 0x000fc8000f8410ff */
[----:B------:R-:W-:-:S05]  /*0600*/  LEA.HI.X R5, R5, UR5, R10, 0x2, P2 ;  /* 0x0000000505057c11 */ /* 0x000fca00090f140a */
[----:B------:R-:W2:Y:S04]  /*0610*/  LDG.E R11, desc[UR8][R4.64] ;  /* 0x00000008040b7981 */ /* 0x000ea8000c1e1900 */
[----:B------:R-:W3:Y:S04]  /*0620*/  LDG.E R13, desc[UR8][R4.64+0x400] ;  /* 0x00040008040d7981 */ /* 0x000ee8000c1e1900 */
[----:B------:R-:W4:Y:S04]  /*0630*/  LDG.E R15, desc[UR8][R4.64+0x800] ;  /* 0x00080008040f7981 */ /* 0x000f28000c1e1900 */
[----:B------:R-:W5:Y:S01]  /*0640*/  LDG.E R23, desc[UR8][R4.64+0xc00] ;  /* 0x000c000804177981 */ /* 0x000f62000c1e1900 */
[----:B------:R-:W-:Y:S01]  /*0650*/  VIADD R9, R9, 0xfffffffc ;  /* 0xfffffffc09097836 */ /* 0x000fe20000000000 */
[----:B--2---:R-:W-:-:S04]  /*0660*/  FSETP.GEU.FTZ.AND P4, PT, R8, R11, PT ;  /* 0x0000000b0800720b */ /* 0x004fc80003f9e000 */
[----:B------:R-:W-:Y:S02]  /*0670*/  FSEL R8, R11, R8, !P4 ;  /* 0x000000080b087208 */ /* 0x000fe40006000000 */
[----:B------:R-:W-:Y:S02]  /*0680*/  SEL R7, R6, R7, !P4 ;  /* 0x0000000706077207 */ /* 0x000fe40006000000 */
[----:B---3--:R-:W-:Y:S02]  /*0690*/  FSETP.GEU.FTZ.AND P5, PT, R8, R13, PT ;  /* 0x0000000d0800720b */ /* 0x008fe40003fbe000 */
[----:B------:R-:W-:Y:S02]  /*06a0*/  ISETP.NE.AND P4, PT, R9, RZ, PT ;  /* 0x000000ff0900720c */ /* 0x000fe40003f85270 */
[----:B------:R-:W-:-:S04]  /*06b0*/  FSEL R8, R13, R8, !P5 ;  /* 0x000000080d087208 */ /* 0x000fc80006800000 */
[----:B----4-:R-:W-:-:S04]  /*06c0*/  FSETP.GEU.FTZ.AND P6, PT, R8, R15, PT ;  /* 0x0000000f0800720b */ /* 0x010fc80003fde000 */
[----:B------:R-:W-:Y:S01]  /*06d0*/  FSEL R8, R15, R8, !P6 ;  /* 0x000000080f087208 */ /* 0x000fe20007000000 */
[----:B------:R-:W-:-:S03]  /*06e0*/  @!P5 VIADD R7, R6, 0x100 ;  /* 0x000001000607d836 */ /* 0x000fc60000000000 */
[----:B-----5:R-:W-:-:S04]  /*06f0*/  FSETP.GEU.FTZ.AND P2, PT, R8, R23, PT ;  /* 0x000000170800720b */ /* 0x020fc80003f5e000 */
[----:B------:R-:W-:Y:S01]  /*0700*/  FSEL R8, R23, R8, !P2 ;  /* 0x0000000817087208 */ /* 0x000fe20005000000 */
[----:B------:R-:W-:-:S08]  /*0710*/  @!P6 VIADD R7, R6, 0x200 ;  /* 0x000002000607e836 */ /* 0x000fd00000000000 */
[C---:B------:R-:W-:Y:S02]  /*0720*/  @!P2 VIADD R7, R6.reuse, 0x300 ;  /* 0x000003000607a836 */ /* 0x040fe40000000000 */
[----:B------:R-:W-:Y:S01]  /*0730*/  VIADD R6, R6, 0x400 ;  /* 0x0000040006067836 */ /* 0x000fe20000000000 */
[----:B------:R-:W-:Y:S06]  /*0740*/  @P4 BRA `(.L_x_79) ;  /* 0xfffffffc00a04947 */ /* 0x000fec000383ffff */
.L_x_78:
[----:B------:R-:W-:Y:S05]  /*0750*/  BSYNC B1 ;  /* 0x0000000000017941 */ /* 0x000fea0003800000 */
.L_x_77:
[----:B------:R-:W-:Y:S05]  /*0760*/  @!P0 BRA `(.L_x_76) ;  /* 0x0000000000588947 */ /* 0x000fea0003800000 */
[----:B------:R-:W-:Y:S01]  /*0770*/  IADD3 R5, P0, R17, R6, RZ ;  /* 0x0000000611057210 */ /* 0x000fe20007f1e0ff */
[----:B------:R-:W-:-:S03]  /*0780*/  ULDC.64 UR6, c[0x0][0x218] ;  /* 0x0000860000067ab9 */ /* 0x000fc60000000a00 */
[----:B------:R-:W-:Y:S02]  /*0790*/  LEA.HI.X.SX32 R10, R6, R19, 0x1, P0 ;  /* 0x00000013060a7211 */ /* 0x000fe400000f0eff */
[----:B------:R-:W-:-:S04]  /*07a0*/  LEA R4, P0, R5, UR6, 0x2 ;  /* 0x0000000605047c11 */ /* 0x000fc8000f8010ff */
[----:B------:R-:W-:-:S05]  /*07b0*/  LEA.HI.X R5, R5, UR7, R10, 0x2, P0 ;  /* 0x0000000705057c11 */ /* 0x000fca00080f140a */
[----:B------:R-:W2:Y:S01]  /*07c0*/  LDG.E R9, desc[UR8][R4.64] ;  /* 0x0000000804097981 */ /* 0x000ea2000c1e1900 */
[----:B------:R-:W-:Y:S02]  /*07d0*/  ISETP.NE.AND P2, PT, R20, 0x1, PT ;  /* 0x000000011400780c */ /* 0x000fe40003f45270 */
[----:B--2---:R-:W-:-:S04]  /*07e0*/  FSETP.GEU.FTZ.AND P0, PT, R8, R9, PT ;  /* 0x000000090800720b */ /* 0x004fc80003f1e000 */
[----:B------:R-:W-:Y:S02]  /*07f0*/  FSEL R8, R9, R8, !P0 ;  /* 0x0000000809087208 */ /* 0x000fe40004000000 */
[----:B------:R-:W-:-:S05]  /*0800*/  SEL R7, R6, R7, !P0 ;  /* 0x0000000706077207 */ /* 0x000fca0004000000 */
[----:B------:R-:W-:Y:S05]  /*0810*/  @!P2 BRA `(.L_x_76) ;  /* 0x00000000002ca947 */ /* 0x000fea0003800000 */
[----:B------:R-:W-:Y:S01]  /*0820*/  ISETP.NE.AND P4, PT, R20, 0x2, PT ;  /* 0x000000021400780c */ /* 0x000fe20003f85270 */
[----:B------:R-:W2:-:S12]  /*0830*/  LDG.E R9, desc[UR8][R4.64+0x400] ;  /* 0x0004000804097981 */ /* 0x000e98000c1e1900 */
[----:B------:R-:W3:Y:S01]  /*0840*/  @P4 LDG.E R11, desc[UR8][R4.64+0x800] ;  /* 0x00080008040b4981 */ /* 0x000ee2000c1e1900 */
[----:B------:R-:W-:Y:S02]  /*0850*/  PLOP3.LUT P0, PT, PT, PT, PT, 0x80, 0x0 ;  /* 0x000000000000781c */ /* 0x000fe40003f0f070 */
[----:B--2---:R-:W-:-:S04]  /*0860*/  FSETP.GEU.FTZ.AND P2, PT, R8, R9, PT ;  /* 0x000000090800720b */ /* 0x004fc80003f5e000 */
[----:B------:R-:W-:-:S04]  /*0870*/  FSEL R8, R9, R8, !P2 ;  /* 0x0000000809087208 */ /* 0x000fc80005000000 */
[----:B---3--:R-:W-:-:S05]  /*0880*/  @P4 FSETP.GEU.FTZ.AND P5, PT, R8, R11, PT ;  /* 0x0000000b0800420b */ /* 0x008fca0003fbe000 */
[----:B------:R-:W-:Y:S01]  /*0890*/  @!P2 VIADD R7, R6, 0x100 ;  /* 0x000001000607a836 */ /* 0x000fe20000000000 */
[----:B------:R-:W-:Y:S02]  /*08a0*/  @P4 PLOP3.LUT P0, PT, P5, PT, PT, 0x80, 0x0 ;  /* 0x000000000000481c */ /* 0x000fe40002f0f070 */
[----:B------:R-:W-:-:S11]  /*08b0*/  @P4 FSEL R8, R11, R8, !P5 ;  /* 0x000000080b084208 */ /* 0x000fd60006800000 */
[----:B------:R-:W-:-:S07]  /*08c0*/  @!P0 VIADD R7, R6, 0x200 ;  /* 0x0000020006078836 */ /* 0x000fce0000000000 */
.L_x_76:
[----:B------:R-:W-:Y:S05]  /*08d0*/  BSYNC B0 ;  /* 0x0000000000007941 */ /* 0x000fea0003800000 */
.L_x_75:
        /* <DEDUP_REMOVED lines=43> */
[----:B------:R-:W-:-:S04]  /*0b90*/  FSEL R12, R12, R7, P6 ;  /* 0x000000070c0c7208 */ /* 0x000fc80003000000 */
[----:B--2---:R-:W-:-:S04]  /*0ba0*/  FSETP.GT.FTZ.AND P2, PT, R12, R9, PT ;  /* 0x000000090c00720b */ /* 0x004fc80003f54000 */
[----:B------:R-:W-:Y:S02]  /*0bb0*/  FSEL R24, R12, R9, P2 ;  /* 0x000000090c187208 */ /* 0x000fe40001000000 */
[----:B------:R-:W1:Y:S01]  /*0bc0*/  LDS.128 R12, [UR4+0x30] ;  /* 0x00003004ff0c7984 */ /* 0x000e620008000c00 */
[----:B------:R-:W-:Y:S02]  /*0bd0*/  @P6 SEL R6, R22, R4, P5 ;  /* 0x0000000416066207 */ /* 0x000fe40002800000 */
[----:B------:R-:W-:-:S04]  /*0be0*/  FSETP.GT.FTZ.AND P4, PT, R24, R11, PT ;  /* 0x0000000b1800720b */ /* 0x000fc80003f94000 */
[----:B------:R-:W-:-:S09]  /*0bf0*/  FSEL R24, R24, R11, P4 ;  /* 0x0000000b18187208 */ /* 0x000fd20002000000 */
[----:B------:R-:W-:Y:S02]  /*0c00*/  @P4 SEL R10, R6, R8, P2 ;  /* 0x00000008060a4207 */ /* 0x000fe40001000000 */
[----:B-1----:R-:W-:-:S04]  /*0c10*/  FSETP.GT.FTZ.AND P0, PT, R24, R13, PT ;  /* 0x0000000d1800720b */ /* 0x002fc80003f14000 */
[----:B------:R-:W-:Y:S02]  /*0c20*/  FSEL R32, R24, R13, P0 ;  /* 0x0000000d18207208 */ /* 0x000fe40000000000 */
[----:B------:R-:W1:Y:S02]  /*0c30*/  LDS.64 R24, [UR4+0x40] ;  /* 0x00004004ff187984 */ /* 0x000e640008000a00 */
[----:B------:R-:W-:-:S04]  /*0c40*/  FSETP.GT.FTZ.AND P5, PT, R32, R15, PT ;  /* 0x0000000f2000720b */ /* 0x000fc80003fb4000 */
[----:B------:R-:W-:-:S09]  /*0c50*/  FSEL R32, R32, R15, P5 ;  /* 0x0000000f20207208 */ /* 0x000fd20002800000 */
[----:B------:R-:W-:Y:S02]  /*0c60*/  @P5 SEL R14, R10, R12, P0 ;  /* 0x0000000c0a0e5207 */ /* 0x000fe40000000000 */
[----:B-1----:R-:W-:-:S04]  /*0c70*/  FSETP.GT.FTZ.AND P2, PT, R32, R25, PT ;  /* 0x000000192000720b */ /* 0x002fc80003f54000 */
[----:B0-----:R-:W-:Y:S02]  /*0c80*/  SEL R22, R14, R24, P2 ;  /* 0x000000180e167207 */ /* 0x001fe40001000000 */
[----:B------:R-:W-:-:S07]  /*0c90*/  FSEL R23, R32, R25, P2 ;  /* 0x0000001920177208 */ /* 0x000fce0001000000 */
.L_x_81:
[----:B------:R-:W-:Y:S05]  /*0ca0*/  BSYNC B0 ;  /* 0x0000000000007941 */ /* 0x000fea0003800000 */
.L_x_80:
        /* <DEDUP_REMOVED lines=13> */
[----:B------:R-:W-:Y:S01]  /*0d80*/  STS [R9], R22 ;  /* 0x0000001609007388 */ /* 0x000fe20000000800 */
[----:B------:R-:W-:-:S03]  /*0d90*/  LEA.HI.X.SX32 R12, R22, R19, 0x1, P0 ;  /* 0x00000013160c7211 */ /* 0x000fc600000f0eff */
[----:B------:R-:W1:Y:S02]  /*0da0*/  @!P1 LDS R4, [R6+0x58] ;  /* 0x0000580006049984 */ /* 0x000e640000000800 */
[----:B-1----:R-:W-:-:S04]  /*0db0*/  @!P1 FADD.FTZ R4, R23, -R4 ;  /* 0x8000000417049221 */ /* 0x002fc80000010000 */
[----:B------:R-:W-:Y:S01]  /*0dc0*/  @!P1 FMUL.FTZ R7, R4, 1.4426950216293334961 ;  /* 0x3fb8aa3b04079820 */ /* 0x000fe20000410000 */
[----:B------:R-:W-:-:S03]  /*0dd0*/  LEA R4, P0, R5, UR4, 0x2 ;  /* 0x0000000405047c11 */ /* 0x000fc6000f8010ff */
[----:B0-----:R-:W0:Y:S01]  /*0de0*/  @!P1 MUFU.EX2 R23, R7 ;  /* 0x0000000700179308 */ /* 0x001e220000000800 */
[----:B------:R-:W-:-:S05]  /*0df0*/  LEA.HI.X R5, R5, UR5, R12, 0x2, P0 ;  /* 0x0000000505057c11 */ /* 0x000fca00080f140c */
[----:B------:R-:W-:Y:S04]  /*0e00*/  STG.E desc[UR8][R4.64], R29 ;  /* 0x0000001d04007986 */ /* 0x000fe8000c101908 */
[----:B0-----:R-:W-:Y:S04]  /*0e10*/  STS [R8], R23 ;  /* 0x0000001708007388 */ /* 0x001fe80000000800 */
[----:B------:R-:W0:Y:S02]  /*0e20*/  LDS R10, [R6+0x54] ;  /* 0x00005400060a7984 */ /* 0x000e240000000800 */
[----:B0-----:R-:W-:-:S05]  /*0e30*/  FADD.FTZ R9, R10, R23 ;  /* 0x000000170a097221 */ /* 0x001fca0000010000 */
[----:B------:R1:W-:Y:S02]  /*0e40*/  STS [R6+0x54], R9 ;  /* 0x0000540906007388 */ /* 0x0003e40000000800 */
.L_x_83:
[----:B------:R-:W-:Y:S05]  /*0e50*/  BSYNC B0 ;  /* 0x0000000000007941 */ /* 0x000fea0003800000 */
.L_x_82:
[----:B------:R-:W-:Y:S01]  /*0e60*/  VIADD R27, R27, 0x1 ;  /* 0x000000011b1b7836 */ /* 0x000fe20000000000 */
[----:B------:R-:W-:Y:S04]  /*0e70*/  BAR.SYNC.DEFER_BLOCKING 0x0 ;  /* 0x0000000000007b1d */ /* 0x000fe80000010000 */
[----:B------:R-:W-:-:S13]  /*0e80*/  ISETP.GE.AND P0, PT, R27, R2, PT ;  /* 0x000000021b00720c */ /* 0x000fda0003f06270 */
[----:B------:R-:W-:Y:S05]  /*0e90*/  @!P0 BRA `(.L_x_84) ;  /* 0xfffffff400848947 */ /* 0x000fea000383ffff */
.L_x_74:
[----:B------:R-:W-:Y:S05]  /*0ea0*/  @P3 EXIT ;  /* 0x000000000000394d */ /* 0x000fea0003800000 */
[----:B------:R-:W2:Y:S01]  /*0eb0*/  S2R R7, SR_CTAID.X ;  /* 0x0000000000077919 */ /* 0x000ea20000002500 */
[----:B------:R-:W2:Y:S02]  /*0ec0*/  LDC.64 R4, c[0x0][0x268] ;  /* 0x00009a00ff047b82 */ /* 0x000ea40000000a00 */
[----:B--2---:R-:W-:-:S05]  /*0ed0*/  IMAD.WIDE.U32 R4, R7, 0x30, R4 ;  /* 0x0000003007047825 */ /* 0x004fca00078e0004 */
[----:B------:R-:W2:Y:S04]  /*0ee0*/  LDG.E.64 R12, desc[UR8][R4.64] ;  /* 0x00000008040c7981 */ /* 0x000ea8000c1e1b00 */
[----:B-1----:R-:W3:Y:S04]  /*0ef0*/  LDG.E.64 R6, desc[UR8][R4.64+0x10] ;  /* 0x0000100804067981 */ /* 0x002ee8000c1e1b00 */
        /* <DEDUP_REMOVED lines=33> */
.L_x_87:
        /* <DEDUP_REMOVED lines=15> */
.L_x_86:
        /* <DEDUP_REMOVED lines=59> */
.L_x_85:
        /* <DEDUP_REMOVED lines=27> */
.L_x_88:
        /* <DEDUP_REMOVED lines=10> */
.L_x_171:


//--------------------- .text._ZN17fastertransformer11topk_stage1IfLi256ELi8EEEvPKT_PS1_PiS4_PKbiPKiiS9_S7_ --------------------------
	.section	.text._ZN17fastertransformer11topk_stage1IfLi256ELi8EEEvPKT_PS1_PiS4_PKbiPKiiS9_S7_,"ax",@progbits
	.align	128
        .global         _ZN17fastertransformer11topk_stage1IfLi256ELi8EEEvPKT_PS1_PiS4_PKbiPKiiS9_S7_
        .type           _ZN17fastertransformer11topk_stage1IfLi256ELi8EEEvPKT_PS1_PiS4_PKbiPKiiS9_S7_,@function
        .size           _ZN17fastertransformer11topk_stage1IfLi256ELi8EEEvPKT_PS1_PiS4_PKbiPKiiS9_S7_,(.L_x_172 - _ZN17fastertransformer11topk_stage1IfLi256ELi8EEEvPKT_PS1_PiS4_PKbiPKiiS9_S7_)
        .other          _ZN17fastertransformer11topk_stage1IfLi256ELi8EEEvPKT_PS1_PiS4_PKbiPKiiS9_S7_,@"STO_CUDA_ENTRY STV_DEFAULT"
_ZN17fastertransformer11topk_stage1IfLi256ELi8EEEvPKT_PS1_PiS4_PKbiPKiiS9_S7_:
.text._ZN17fastertransformer11topk_stage1IfLi256ELi8EEEvPKT_PS1_PiS4_PKbiPKiiS9_S7_:
        /* <DEDUP_REMOVED lines=15> */
.L_x_89:
[----:B------:R-:W0:Y:S01]  /*00f0*/  LDC.64 R2, c[0x0][0x240] ;  /* 0x00009000ff027b82 */ /* 0x000e220000000a00 */
[----:B------:R-:W-:Y:S01]  /*0100*/  ULDC UR4, c[0x0][0x238] ;  /* 0x00008e0000047ab9 */ /* 0x000fe20000000800 */
[----:B------:R-:W-:Y:S01]  /*0110*/  ULDC.64 UR6, c[0x0][0x230] ;  /* 0x00008c0000067ab9 */ /* 0x000fe20000000a00 */
[----:B------:R-:W-:Y:S01]  /*0120*/  IMAD.U32 R18, RZ, RZ, UR4 ;  /* 0x00000004ff127e24 */ /* 0x000fe2000f8e00ff */
[----:B------:R-:W-:Y:S01]  /*0130*/  ULDC UR4, c[0x0][0x238] ;  /* 0x00008e0000047ab9 */ /* 0x000fe20000000800 */
[----:B0-----:R-:W-:-:S04]  /*0140*/  ISETP.NE.U32.AND P0, PT, R2, RZ, PT ;  /* 0x000000ff0200720c */ /* 0x001fc80003f05070 */
[----:B------:R-:W-:-:S13]  /*0150*/  ISETP.NE.AND.EX P0, PT, R3, RZ, PT, P0 ;  /* 0x000000ff0300720c */ /* 0x000fda0003f05300 */
[----:B------:R-:W0:Y:S02]  /*0160*/  @P0 LDC.64 R4, c[0x0][0x240] ;  /* 0x00009000ff040b82 */ /* 0x000e240000000a00 */
[----:B0-----:R-:W-:-:S05]  /*0170*/  @P0 IMAD.WIDE R4, R0, 0x4, R4 ;  /* 0x0000000400040825 */ /* 0x001fca00078e0204 */
[----:B------:R0:W2:Y:S01]  /*0180*/  @P0 LDG.E R18, desc[UR8][R4.64] ;  /* 0x0000000804120981 */ /* 0x0000a2000c1e1900 */
[----:B------:R-:W-:Y:S02]  /*0190*/  ISETP.NE.U32.AND P0, PT, RZ, UR6, PT ;  /* 0x00000006ff007c0c */ /* 0x000fe4000bf05070 */
[----:B------:R-:W-:Y:S01]  /*01a0*/  LOP3.LUT R3, R6, 0xfffffff8, RZ, 0xc0, !PT ;  /* 0xfffffff806037812 */ /* 0x000fe200078ec0ff */
[----:B------:R-:W1:Y:S01]  /*01b0*/  S2R R2, SR_TID.X ;  /* 0x0000000000027919 */ /* 0x000e620000002100 */
[----:B------:R-:W-:Y:S01]  /*01c0*/  ISETP.NE.AND.EX P0, PT, RZ, UR7, PT, P0 ;  /* 0x00000007ff007c0c */ /* 0x000fe2000bf05300 */
[----:B------:R-:W-:Y:S01]  /*01d0*/  IMAD R6, R0, UR4, RZ ;  /* 0x0000000400067c24 */ /* 0x000fe2000f8e02ff */
[----:B------:R-:W-:Y:S01]  /*01e0*/  ULDC.64 UR4, c[0x0][0x210] ;  /* 0x0000840000047ab9 */ /* 0x000fe20000000a00 */
[----:B------:R-:W-:Y:S02]  /*01f0*/  IMAD.IADD R3, R7, 0x1, -R3 ;  /* 0x0000000107037824 */ /* 0x000fe400078e0a03 */
[----:B------:R-:W-:-:S02]  /*0200*/  IMAD.SHL.U32 R6, R6, 0x8, RZ ;  /* 0x0000000806067824 */ /* 0x000fc400078e00ff */
[----:B0-----:R-:W-:Y:S02]  /*0210*/  IMAD.U32 R4, RZ, RZ, UR4 ;  /* 0x00000004ff047e24 */ /* 0x001fe4000f8e00ff */
[----:B------:R-:W-:Y:S02]  /*0220*/  IMAD.U32 R5, RZ, RZ, UR5 ;  /* 0x00000005ff057e24 */ /* 0x000fe4000f8e00ff */
[----:B--2---:R-:W-:Y:S02]  /*0230*/  IMAD R19, R3, R18, R6 ;  /* 0x0000001203137224 */ /* 0x004fe400078e0206 */
[----:B-1----:R-:W-:Y:S05]  /*0240*/  @!P0 BRA `(.L_x_90) ;  /* 0x00000000007c8947 */ /* 0x002fea0003800000 */
        /* <DEDUP_REMOVED lines=10> */
[----:B------:R-:W-:-:S06]  /*02f0*/  IMAD.IADD R9, R19, 0x1, R2 ;  /* 0x0000000113097824 */ /* 0x000fcc00078e0202 */
[----:B------:R-:W1:Y:S01]  /*0300*/  LDC.64 R6, c[0x0][0x228] ;  /* 0x00008a00ff067b82 */ /* 0x000e620000000a00 */
[----:B0-----:R-:W-:-:S05]  /*0310*/  IMAD.WIDE R2, R9, 0x4, R4 ;  /* 0x0000000409027825 */ /* 0x001fca00078e0204 */
[----:B------:R-:W-:Y:S02]  /*0320*/  @P0 IMAD.MOV.U32 R5, RZ, RZ, -0x1 ;  /* 0xffffffffff050424 */ /* 0x000fe400078e00ff */
[----:B-1----:R-:W-:-:S03]  /*0330*/  IMAD.WIDE R8, R9, 0x4, R6 ;  /* 0x0000000409087825 */ /* 0x002fc600078e0206 */
[----:B------:R0:W-:Y:S01]  /*0340*/  @P0 STG.E desc[UR8][R2.64], R5 ;  /* 0x0000000502000986 */ /* 0x0001e2000c101908 */
[----:B------:R-:W-:-:S05]  /*0350*/  @P0 IMAD.MOV.U32 R7, RZ, RZ, -0x800001 ;  /* 0xff7fffffff070424 */ /* 0x000fca00078e00ff */
[----:B------:R0:W-:Y:S01]  /*0360*/  @P0 STG.E desc[UR8][R8.64], R7 ;  /* 0x0000000708000986 */ /* 0x0001e2000c101908 */
[----:B------:R-:W-:Y:S05]  /*0370*/  @P0 EXIT ;  /* 0x000000000000094d */ /* 0x000fea0003800000 */
[----:B0-----:R-:W0:Y:S01]  /*0380*/  LDC.64 R6, c[0x0][0x250] ;  /* 0x00009400ff067b82 */ /* 0x001e220000000a00 */
[----:B------:R-:W-:-:S07]  /*0390*/  ULDC UR4, c[0x0][0x248] ;  /* 0x0000920000047ab9 */ /* 0x000fce0000000800 */
[----:B------:R-:W1:Y:S01]  /*03a0*/  LDC.64 R4, c[0x0][0x210] ;  /* 0x00008400ff047b82 */ /* 0x000e620000000a00 */
[----:B0-----:R-:W-:-:S04]  /*03b0*/  LEA R6, P0, R0, R6, 0x2 ;  /* 0x0000000600067211 */ /* 0x001fc800078010ff */
[----:B------:R-:W-:-:S06]  /*03c0*/  LEA.HI.X R7, R0, R7, R10, 0x2, P0 ;  /* 0x0000000700077211 */ /* 0x000fcc00000f140a */
[----:B------:R-:W2:Y:S02]  /*03d0*/  LDG.E R7, desc[UR8][R6.64] ;  /* 0x0000000806077981 */ /* 0x000ea4000c1e1900 */
[----:B--2---:R-:W-:-:S04]  /*03e0*/  IMAD R11, R0, UR4, R7 ;  /* 0x00000004000b7c24 */ /* 0x004fc8000f8e0207 */
[----:B-1----:R-:W-:-:S06]  /*03f0*/  IMAD.WIDE R4, R11, 0x4, R4 ;  /* 0x000000040b047825 */ /* 0x002fcc00078e0204 */
[----:B------:R-:W2:Y:S04]  /*0400*/  LDG.E.CONSTANT R5, desc[UR8][R4.64] ;  /* 0x0000000804057981 */ /* 0x000ea8000c1e9900 */
[----:B------:R-:W-:Y:S04]  /*0410*/  STG.E desc[UR8][R2.64], R11 ;  /* 0x0000000b02007986 */ /* 0x000fe8000c101908 */
[----:B--2---:R-:W-:Y:S01]  /*0420*/  STG.E desc[UR8][R8.64], R5 ;  /* 0x0000000508007986 */ /* 0x004fe2000c101908 */
[----:B------:R-:W-:Y:S05]  /*0430*/  EXIT ;  /* 0x000000000000794d */ /* 0x000fea0003800000 */
.L_x_90:
        /* <DEDUP_REMOVED lines=23> */
.L_x_95:
[----:B0-----:R-:W-:Y:S02]  /*05b0*/  IMAD.MOV.U32 R6, RZ, RZ, R8 ;  /* 0x000000ffff067224 */ /* 0x001fe400078e0008 */
[----:B------:R-:W-:-:S05]  /*05c0*/  IMAD.MOV.U32 R7, RZ, RZ, R13 ;  /* 0x000000ffff077224 */ /* 0x000fca00078e000d */
[----:B------:R0:W2:Y:S01]  /*05d0*/  LDG.E.CONSTANT R11, desc[UR8][R6.64] ;  /* 0x00000008060b7981 */ /* 0x0000a2000c1e9900 */
        /* <DEDUP_REMOVED lines=9> */
[----:B--2---:R0:W-:Y:S03]  /*0670*/  STG.E desc[UR8][R6.64], R11 ;  /* 0x0000000b06007986 */ /* 0x0041e6000c101908 */
[----:B------:R-:W-:Y:S05]  /*0680*/  @P0 BRA `(.L_x_95) ;  /* 0xfffffffc00c80947 */ /* 0x000fea000383ffff */
.L_x_94:
[----:B------:R-:W-:Y:S05]  /*0690*/  BSYNC B1 ;  /* 0x0000000000017941 */ /* 0x000fea0003800000 */
.L_x_93:
[----:B------:R-:W-:Y:S05]  /*06a0*/  @!P1 BRA `(.L_x_92) ;  /* 0x00000000005c9947 */ /* 0x000fea0003800000 */
[----:B------:R-:W-:Y:S01]  /*06b0*/  ULDC.64 UR4, c[0x0][0x218] ;  /* 0x0000860000047ab9 */ /* 0x000fe20000000a00 */
[----:B------:R-:W-:Y:S02]  /*06c0*/  IMAD R27, R0, UR6, R9 ;  /* 0x00000006001b7c24 */ /* 0x000fe4000f8e0209 */
[----:B------:R-:W-:Y:S02]  /*06d0*/  IMAD.U32 R8, RZ, RZ, UR4 ;  /* 0x00000004ff087e24 */ /* 0x000fe4000f8e00ff */
[----:B------:R-:W-:-:S07]  /*06e0*/  IMAD.U32 R25, RZ, RZ, UR5 ;  /* 0x00000005ff197e24 */ /* 0x000fce000f8e00ff */
.L_x_96:
[----:B0-----:R-:W-:-:S05]  /*06f0*/  IMAD.WIDE R10, R27, 0x4, R4 ;  /* 0x000000041b0a7825 */ /* 0x001fca00078e0204 */
[----:B-1----:R-:W2:Y:S04]  /*0700*/  LDG.E.CONSTANT R13, desc[UR8][R10.64] ;  /* 0x000000080a0d7981 */ /* 0x002ea8000c1e9900 */
[----:B------:R-:W3:Y:S04]  /*0710*/  LDG.E.CONSTANT R15, desc[UR8][R10.64+0x2000] ;  /* 0x002000080a0f7981 */ /* 0x000ee8000c1e9900 */
[----:B------:R-:W4:Y:S04]  /*0720*/  LDG.E.CONSTANT R17, desc[UR8][R10.64+0x4000] ;  /* 0x004000080a117981 */ /* 0x000f28000c1e9900 */
[----:B------:R-:W5:Y:S01]  /*0730*/  LDG.E.CONSTANT R23, desc[UR8][R10.64+0x6000] ;  /* 0x006000080a177981 */ /* 0x000f62000c1e9900 */
        /* <DEDUP_REMOVED lines=9> */
[----:B--2---:R1:W-:Y:S04]  /*07d0*/  STG.E desc[UR8][R6.64], R13 ;  /* 0x0000000d06007986 */ /* 0x0043e8000c101908 */
[----:B---3--:R1:W-:Y:S04]  /*07e0*/  STG.E desc[UR8][R6.64+0x2000], R15 ;  /* 0x0020000f06007986 */ /* 0x0083e8000c101908 */
[----:B----4-:R1:W-:Y:S04]  /*07f0*/  STG.E desc[UR8][R6.64+0x4000], R17 ;  /* 0x0040001106007986 */ /* 0x0103e8000c101908 */
[----:B-----5:R1:W-:Y:S01]  /*0800*/  STG.E desc[UR8][R6.64+0x6000], R23 ;  /* 0x0060001706007986 */ /* 0x0203e2000c101908 */
[----:B------:R-:W-:Y:S05]  /*0810*/  @!P0 BRA `(.L_x_96) ;  /* 0xfffffffc00b48947 */ /* 0x000fea000383ffff */
.L_x_92:
[----:B------:R-:W-:Y:S05]  /*0820*/  BSYNC B0 ;  /* 0x0000000000007941 */ /* 0x000fea0003800000 */
.L_x_91:
[----:B------:R-:W-:-:S13]  /*0830*/  ISETP.GE.AND P0, PT, R18, 0x1, PT ;  /* 0x000000011200780c */ /* 0x000fda0003f06270 */
[----:B------:R-:W-:Y:S05]  /*0840*/  @!P0 EXIT ;  /* 0x000000000000894d */ /* 0x000fea0003800000 */
[----:B------:R-:W2:Y:S01]  /*0850*/  S2UR UR5, SR_CgaCtaId ;  /* 0x00000000000579c3 */ /* 0x000ea20000008800 */
[-C--:B------:R-:W-:Y:S01]  /*0860*/  LOP3.LUT R4, RZ, R2.reuse, RZ, 0x33, !PT ;  /* 0x00000002ff047212 */ /* 0x080fe200078e33ff */
[----:B------:R-:W3:Y:S01]  /*0870*/  S2R R26, SR_LANEID ;  /* 0x00000000001a7919 */ /* 0x000ee20000000000 */
        /* <DEDUP_REMOVED lines=10> */
[----:B-1----:R-:W-:Y:S01]  /*0920*/  LEA R23, R5, UR4, 0x3 ;  /* 0x0000000405177c11 */ /* 0x002fe2000f8e18ff */
[----:B------:R-:W-:-:S06]  /*0930*/  UMOV UR4, URZ ;  /* 0x0000003f00047c82 */ /* 0x000fcc0008000000 */
.L_x_106:
[----:B------:R-:W-:Y:S01]  /*0940*/  ULDC UR5, c[0x0][0x248] ;  /* 0x0000920000057ab9 */ /* 0x000fe20000000800 */
[----:B------:R-:W-:Y:S01]  /*0950*/  BSSY B0, `(.L_x_97) ;  /* 0x0000040000007945 */ /* 0x000fe20003800000 */
[----:B-1----:R-:W-:Y:S02]  /*0960*/  IMAD.MOV.U32 R25, RZ, RZ, -0x800001 ;  /* 0xff7fffffff197424 */ /* 0x002fe400078e00ff */
[----:B0-----:R-:W-:Y:S02]  /*0970*/  IMAD.MOV.U32 R7, RZ, RZ, -0x800001 ;  /* 0xff7fffffff077424 */ /* 0x001fe400078e00ff */
[----:B------:R-:W-:Y:S01]  /*0980*/  IMAD.MOV.U32 R6, RZ, RZ, -0x1 ;  /* 0xffffffffff067424 */ /* 0x000fe200078e00ff */
[----:B------:R-:W-:Y:S06]  /*0990*/  @P2 BRA `(.L_x_98) ;  /* 0x0000000000ec2947 */ /* 0x000fec0003800000 */
[----:B------:R-:W-:Y:S01]  /*09a0*/  ISETP.GE.U32.AND P1, PT, R20, 0x1800, PT ;  /* 0x000018001400780c */ /* 0x000fe20003f26070 */
[----:B------:R-:W-:Y:S01]  /*09b0*/  BSSY B1, `(.L_x_99) ;  /* 0x0000022000017945 */ /* 0x000fe20003800000 */
[----:B------:R-:W-:Y:S01]  /*09c0*/  ISETP.NE.AND P0, PT, R22, RZ, PT ;  /* 0x000000ff1600720c */ /* 0x000fe20003f05270 */
[----:B------:R-:W-:Y:S02]  /*09d0*/  IMAD.MOV.U32 R7, RZ, RZ, -0x800001 ;  /* 0xff7fffffff077424 */ /* 0x000fe400078e00ff */
[----:B------:R-:W-:Y:S02]  /*09e0*/  IMAD.MOV.U32 R6, RZ, RZ, -0x1 ;  /* 0xffffffffff067424 */ /* 0x000fe400078e00ff */
[----:B------:R-:W-:-:S06]  /*09f0*/  IMAD.MOV.U32 R9, RZ, RZ, R21 ;  /* 0x000000ffff097224 */ /* 0x000fcc00078e0015 */
[----:B------:R-:W-:Y:S05]  /*0a00*/  @!P1 BRA `(.L_x_100) ;  /* 0x0000000000709947 */ /* 0x000fea0003800000 */
[----:B------:R-:W0:Y:S01]  /*0a10*/  LDC.64 R2, c[0x0][0x218] ;  /* 0x00008600ff027b82 */ /* 0x000e220000000a00 */
[----:B------:R-:W-:Y:S02]  /*0a20*/  IMAD.MOV.U32 R7, RZ, RZ, -0x800001 ;  /* 0xff7fffffff077424 */ /* 0x000fe400078e00ff */
[----:B------:R-:W-:Y:S02]  /*0a30*/  IMAD.MOV.U32 R6, RZ, RZ, -0x1 ;  /* 0xffffffffff067424 */ /* 0x000fe400078e00ff */
[----:B------:R-:W-:Y:S02]  /*0a40*/  IMAD.MOV.U32 R9, RZ, RZ, R21 ;  /* 0x000000ffff097224 */ /* 0x000fe400078e0015 */
[----:B------:R-:W-:-:S07]  /*0a50*/  IMAD.MOV.U32 R8, RZ, RZ, R24 ;  /* 0x000000ffff087224 */ /* 0x000fce00078e0018 */
.L_x_101:
[----:B------:R-:W-:-:S04]  /*0a60*/  IMAD R11, R0, UR5, R9 ;  /* 0x00000005000b7c24 */ /* 0x000fc8000f8e0209 */
[----:B0-----:R-:W-:-:S05]  /*0a70*/  IMAD.WIDE R4, R11, 0x4, R2 ;  /* 0x000000040b047825 */ /* 0x001fca00078e0202 */
[----:B------:R-:W2:Y:S04]  /*0a80*/  LDG.E R10, desc[UR8][R4.64] ;  /* 0x00000008040a7981 */ /* 0x000ea8000c1e1900 */
[----:B------:R-:W4:Y:S04]  /*0a90*/  LDG.E R12, desc[UR8][R4.64+0x2000] ;  /* 0x00200008040c7981 */ /* 0x000f28000c1e1900 */
[----:B------:R-:W5:Y:S04]  /*0aa0*/  LDG.E R14, desc[UR8][R4.64+0x4000] ;  /* 0x00400008040e7981 */ /* 0x000f68000c1e1900 */
[----:B------:R-:W3:Y:S01]  /*0ab0*/  LDG.E R16, desc[UR8][R4.64+0x6000] ;  /* 0x0060000804107981 */ /* 0x000ee2000c1e1900 */
[----:B------:R-:W-:-:S02]  /*0ac0*/  VIADD R8, R8, 0xfffffffc ;  /* 0xfffffffc08087836 */ /* 0x000fc40000000000 */
[----:B------:R-:W-:Y:S01]  /*0ad0*/  VIADD R9, R9, 0x2000 ;  /* 0x0000200009097836 */ /* 0x000fe20000000000 */
[----:B--2---:R-:W-:-:S04]  /*0ae0*/  FSETP.GEU.FTZ.AND P1, PT, R7, R10, PT ;  /* 0x0000000a0700720b */ /* 0x004fc80003f3e000 */
[----:B------:R-:W-:Y:S01]  /*0af0*/  FSEL R7, R10, R7, !P1 ;  /* 0x000000070a077208 */ /* 0x000fe20004800000 */
[----:B------:R-:W-:Y:S01]  /*0b00*/  IMAD.MOV.U32 R10, RZ, RZ, 0x1000 ;  /* 0x00001000ff0a7424 */ /* 0x000fe200078e00ff */
[----:B------:R-:W-:Y:S02]  /*0b10*/  SEL R6, R11, R6, !P1 ;  /* 0x000000060b067207 */ /* 0x000fe40004800000 */
[----:B----4-:R-:W-:-:S04]  /*0b20*/  FSETP.GEU.FTZ.AND P3, PT, R7, R12, PT ;  /* 0x0000000c0700720b */ /* 0x010fc80003f7e000 */
[----:B------:R-:W-:-:S04]  /*0b30*/  FSEL R7, R12, R7, !P3 ;  /* 0x000000070c077208 */ /* 0x000fc80005800000 */
[----:B-----5:R-:W-:-:S04]  /*0b40*/  FSETP.GEU.FTZ.AND P4, PT, R7, R14, PT ;  /* 0x0000000e0700720b */ /* 0x020fc80003f9e000 */
[----:B------:R-:W-:Y:S01]  /*0b50*/  FSEL R7, R14, R7, !P4 ;  /* 0x000000070e077208 */ /* 0x000fe20006000000 */
[----:B------:R-:W-:Y:S01]  /*0b60*/  @!P3 VIADD R6, R11, 0x800 ;  /* 0x000008000b06b836 */ /* 0x000fe20000000000 */
[----:B------:R-:W-:Y:S02]  /*0b70*/  ISETP.NE.AND P3, PT, R8, RZ, PT ;  /* 0x000000ff0800720c */ /* 0x000fe40003f65270 */
[----:B---3--:R-:W-:-:S04]  /*0b80*/  FSETP.GEU.FTZ.AND P1, PT, R7, R16, PT ;  /* 0x000000100700720b */ /* 0x008fc80003f3e000 */
[----:B------:R-:W-:Y:S01]  /*0b90*/  FSEL R7, R16, R7, !P1 ;  /* 0x0000000710077208 */ /* 0x000fe20004800000 */
[----:B------:R-:W-:-:S08]  /*0ba0*/  @!P4 IMAD.IADD.U32 R6, R11, 0x1, R10 ;  /* 0x000000010b06c824 */ /* 0x000fd000078e000a */
[----:B------:R-:W-:Y:S01]  /*0bb0*/  @!P1 VIADD R6, R11, 0x1800 ;  /* 0x000018000b069836 */ /* 0x000fe20000000000 */
[----:B------:R-:W-:Y:S06]  /*0bc0*/  @P3 BRA `(.L_x_101) ;  /* 0xfffffffc00a43947 */ /* 0x000fec000383ffff */
.L_x_100:
[----:B------:R-:W-:Y:S05]  /*0bd0*/  BSYNC B1 ;  /* 0x0000000000017941 */ /* 0x000fea0003800000 */
.L_x_99:
[----:B------:R-:W-:Y:S05]  /*0be0*/  @!P0 BRA `(.L_x_98) ;  /* 0x0000000000588947 */ /* 0x000fea0003800000 */
[----:B------:R-:W0:Y:S01]  /*0bf0*/  LDC.64 R2, c[0x0][0x218] ;  /* 0x00008600ff027b82 */ /* 0x000e220000000a00 */
[----:B------:R-:W-:Y:S02]  /*0c00*/  ULDC UR6, c[0x0][0x248] ;  /* 0x0000920000067ab9 */ /* 0x000fe40000000800 */
[----:B------:R-:W-:-:S04]  /*0c10*/  IMAD R5, R0, UR6, R9 ;  /* 0x0000000600057c24 */ /* 0x000fc8000f8e0209 */
[----:B0-----:R-:W-:-:S05]  /*0c20*/  IMAD.WIDE R2, R5, 0x4, R2 ;  /* 0x0000000405027825 */ /* 0x001fca00078e0202 */
        /* <DEDUP_REMOVED lines=8> */
[----:B------:R-:W4:Y:S01]  /*0cb0*/  @P3 LDG.E R8, desc[UR8][R2.64+0x4000] ;  /* 0x0040000802083981 */ /* 0x000f22000c1e1900 */
[----:B------:R-:W-:Y:S02]  /*0cc0*/  PLOP3.LUT P0, PT, PT, PT, PT, 0x80, 0x0 ;  /* 0x000000000000781c */ /* 0x000fe40003f0f070 */
[----:B--2---:R-:W-:-:S04]  /*0cd0*/  FSETP.GEU.FTZ.AND P1, PT, R7, R4, PT ;  /* 0x000000040700720b */ /* 0x004fc80003f3e000 */
[----:B------:R-:W-:Y:S01]  /*0ce0*/  FSEL R7, R4, R7, !P1 ;  /* 0x0000000704077208 */ /* 0x000fe20004800000 */
[----:B------:R-:W-:-:S03]  /*0cf0*/  @P3 IMAD.MOV.U32 R4, RZ, RZ, 0x1000 ;  /* 0x00001000ff043424 */ /* 0x000fc600078e00ff */
[----:B----4-:R-:W-:-:S05]  /*0d00*/  @P3 FSETP.GEU.FTZ.AND P4, PT, R7, R8, PT ;  /* 0x000000080700320b */ /* 0x010fca0003f9e000 */
[----:B------:R-:W-:Y:S01]  /*0d10*/  @!P1 VIADD R6, R5, 0x800 ;  /* 0x0000080005069836 */ /* 0x000fe20000000000 */
[----:B------:R-:W-:Y:S02]  /*0d20*/  @P3 PLOP3.LUT P0, PT, P4, PT, PT, 0x80, 0x0 ;  /* 0x000000000000381c */ /* 0x000fe4000270f070 */
[----:B------:R-:W-:-:S11]  /*0d30*/  @P3 FSEL R7, R8, R7, !P4 ;  /* 0x0000000708073208 */ /* 0x000fd60006000000 */
[----:B------:R-:W-:-:S07]  /*0d40*/  @!P0 IMAD.IADD.U32 R6, R5, 0x1, R4 ;  /* 0x0000000105068824 */ /* 0x000fce00078e0004 */
.L_x_98:
[----:B------:R-:W-:Y:S05]  /*0d50*/  BSYNC B0 ;  /* 0x0000000000007941 */ /* 0x000fea0003800000 */
.L_x_97:
[----:B------:R-:W0:Y:S01]  /*0d60*/  SHFL.DOWN PT, R2, R7, 0x1, 0x1f ;  /* 0x08201f0007027f89 */ /* 0x000e2200000e0000 */
[----:B------:R-:W-:Y:S03]  /*0d70*/  BSSY B0, `(.L_x_102) ;  /* 0x000003d000007945 */ /* 0x000fe60003800000 */
[----:B------:R-:W1:Y:S01]  /*0d80*/  SHFL.DOWN PT, R3, R6, 0x1, 0x1f ;  /* 0x08201f0006037f89 */ /* 0x000e6200000e0000 */
[----:B0-----:R-:W-:-:S04]  /*0d90*/  FSETP.GT.FTZ.AND P0, PT, R7, R2, PT ;  /* 0x000000020700720b */ /* 0x001fc80003f14000 */
[----:B---3--:R-:W-:-:S04]  /*0da0*/  ISETP.GT.OR P0, PT, R26, 0x1e, P0 ;  /* 0x0000001e1a00780c */ /* 0x008fc80000704670 */
        /* <DEDUP_REMOVED lines=14> */
[----:B-1----:R-:W-:Y:S01]  /*0e90*/  SEL R7, R4, R7, P0 ;  /* 0x0000000704077207 */ /* 0x002fe20000000000 */
[----:B------:R-:W0:Y:S02]  /*0ea0*/  S2R R5, SR_TID.X ;  /* 0x0000000000057919 */ /* 0x000e240000002100 */
[----:B------:R-:W1:Y:S04]  /*0eb0*/  SHFL.DOWN PT, R9, R8, 0x8, 0x1f ;  /* 0x09001f0008097f89 */ /* 0x000e6800000e0000 */
[----:B------:R-:W2:Y:S01]  /*0ec0*/  SHFL.DOWN PT, R2, R7, 0x8, 0x1f ;  /* 0x09001f0007027f89 */ /* 0x000ea200000e0000 */
[----:B-1----:R-:W-:-:S04]  /*0ed0*/  FSETP.GT.FTZ.AND P0, PT, R8, R9, PT ;  /* 0x000000090800720b */ /* 0x002fc80003f14000 */
[----:B------:R-:W-:-:S04]  /*0ee0*/  ISETP.GT.OR P0, PT, R26, 0x17, P0 ;  /* 0x000000171a00780c */ /* 0x000fc80000704670 */
[----:B------:R-:W-:Y:S02]  /*0ef0*/  FSEL R9, R8, R9, P0 ;  /* 0x0000000908097208 */ /* 0x000fe40000000000 */
[----:B--2---:R-:W-:-:S03]  /*0f00*/  SEL R4, R7, R2, P0 ;  /* 0x0000000207047207 */ /* 0x004fc60000000000 */
[----:B------:R-:W1:Y:S04]  /*0f10*/  SHFL.DOWN PT, R6, R9, 0x10, 0x1f ;  /* 0x0a001f0009067f89 */ /* 0x000e6800000e0000 */
[----:B------:R-:W2:Y:S01]  /*0f20*/  SHFL.DOWN PT, R3, R4, 0x10, 0x1f ;  /* 0x0a001f0004037f89 */ /* 0x000ea200000e0000 */
[----:B-1----:R-:W-:-:S04]  /*0f30*/  FSETP.GT.FTZ.AND P0, PT, R9, R6, PT ;  /* 0x000000060900720b */ /* 0x002fc80003f14000 */
[----:B------:R-:W-:-:S04]  /*0f40*/  ISETP.GT.OR P0, PT, R26, 0xf, P0 ;  /* 0x0000000f1a00780c */ /* 0x000fc80000704670 */
[----:B--2---:R-:W-:Y:S02]  /*0f50*/  SEL R2, R4, R3, P0 ;  /* 0x0000000304027207 */ /* 0x004fe40000000000 */
[----:B------:R-:W-:Y:S02]  /*0f60*/  FSEL R3, R9, R6, P0 ;  /* 0x0000000609037208 */ /* 0x000fe40000000000 */
[----:B0-----:R-:W-:-:S03]  /*0f70*/  ISETP.NE.AND P0, PT, R5, RZ, PT ;  /* 0x000000ff0500720c */ /* 0x001fc60003f05270 */
[----:B------:R0:W-:Y:S01]  /*0f80*/  @!P1 STS.64 [R23+0x8], R2 ;  /* 0x0000080217009388 */ /* 0x0001e20000000a00 */
[----:B------:R-:W-:Y:S09]  /*0f90*/  BAR.SYNC.DEFER_BLOCKING 0x0 ;  /* 0x0000000000007b1d */ /* 0x000ff20000010000 */
[----:B------:R-:W-:Y:S05]  /*0fa0*/  @P0 BRA `(.L_x_103) ;  /* 0x0000000000640947 */ /* 0x000fea0003800000 */
[----:B------:R-:W1:Y:S01]  /*0fb0*/  S2UR UR6, SR_CgaCtaId ;  /* 0x00000000000679c3 */ /* 0x000e620000008800 */
[----:B------:R-:W-:Y:S02]  /*0fc0*/  UMOV UR5, 0x400 ;  /* 0x0000040000057882 */ /* 0x000fe40000000000 */
[----:B-1----:R-:W-:-:S09]  /*0fd0*/  ULEA UR5, UR6, UR5, 0x18 ;  /* 0x0000000506057291 */ /* 0x002fd2000f8ec03f */
[----:B------:R-:W1:Y:S04]  /*0fe0*/  LDS.128 R4, [UR5+0x10] ;  /* 0x00001005ff047984 */ /* 0x000e680008000c00 */
[----:B------:R-:W2:Y:S04]  /*0ff0*/  LDS.128 R8, [UR5+0x20] ;  /* 0x00002005ff087984 */ /* 0x000ea80008000c00 */
[----:B------:R-:W3:Y:S01]  /*1000*/  LDS.128 R12, [UR5+0x30] ;  /* 0x00003005ff0c7984 */ /* 0x000ee20008000c00 */
[----:B-1----:R-:W-:-:S04]  /*1010*/  FSETP.GT.FTZ.AND P5, PT, R3, R5, PT ;  /* 0x000000050300720b */ /* 0x002fc80003fb4000 */
[----:B------:R-:W-:-:S04]  /*1020*/  FSEL R16, R3, R5, P5 ;  /* 0x0000000503107208 */ /* 0x000fc80002800000 */
[----:B------:R-:W-:-:S04]  /*1030*/  FSETP.GT.FTZ.AND P6, PT, R16, R7, PT ;  /* 0x000000071000720b */ /* 0x000fc80003fd4000 */
[----:B------:R-:W-:Y:S02]  /*1040*/  FSEL R28, R16, R7, P6 ;  /* 0x00000007101c7208 */ /* 0x000fe40003000000 */
[----:B------:R-:W1:Y:S02]  /*1050*/  LDS.64 R16, [UR5+0x40] ;  /* 0x00004005ff107984 */ /* 0x000e640008000a00 */
[----:B--2---:R-:W-:-:S04]  /*1060*/  FSETP.GT.FTZ.AND P3, PT, R28, R9, PT ;  /* 0x000000091c00720b */ /* 0x004fc80003f74000 */
[----:B------:R-:W-:Y:S02]  /*1070*/  FSEL R28, R28, R9, P3 ;  /* 0x000000091c1c7208 */ /* 0x000fe40001800000 */
[----:B------:R-:W-:Y:S02]  /*1080*/  @P6 SEL R6, R2, R4, P5 ;  /* 0x0000000402066207 */ /* 0x000fe40002800000 */
[----:B------:R-:W-:-:S04]  /*1090*/  FSETP.GT.FTZ.AND P4, PT, R28, R11, PT ;  /* 0x0000000b1c00720b */ /* 0x000fc80003f94000 */
[----:B------:R-:W-:-:S04]  /*10a0*/  FSEL R28, R28, R11, P4 ;  /* 0x0000000b1c1c7208 */ /* 0x000fc80002000000 */
[----:B---3--:R-:W-:-:S04]  /*10b0*/  FSETP.GT.FTZ.AND P1, PT, R28, R13, PT ;  /* 0x0000000d1c00720b */ /* 0x008fc80003f34000 */
[----:B------:R-:W-:Y:S02]  /*10c0*/  FSEL R28, R28, R13, P1 ;  /* 0x0000000d1c1c7208 */ /* 0x000fe40000800000 */
[----:B------:R-:W-:Y:S02]  /*10d0*/  @P4 SEL R10, R6, R8, P3 ;  /* 0x00000008060a4207 */ /* 0x000fe40001800000 */
[----:B------:R-:W-:-:S04]  /*10e0*/  FSETP.GT.FTZ.AND P5, PT, R28, R15, PT ;  /* 0x0000000f1c00720b */ /* 0x000fc80003fb4000 */
[----:B------:R-:W-:-:S09]  /*10f0*/  FSEL R28, R28, R15, P5 ;  /* 0x0000000f1c1c7208 */ /* 0x000fd20002800000 */
[----:B------:R-:W-:Y:S02]  /*1100*/  @P5 SEL R14, R10, R12, P1 ;  /* 0x0000000c0a0e5207 */ /* 0x000fe40000800000 */
[----:B-1----:R-:W-:-:S04]  /*1110*/  FSETP.GT.FTZ.AND P3, PT, R28, R17, PT ;  /* 0x000000111c00720b */ /* 0x002fc80003f74000 */
[----:B0-----:R-:W-:Y:S02]  /*1120*/  SEL R2, R14, R16, P3 ;  /* 0x000000100e027207 */ /* 0x001fe40001800000 */
[----:B------:R-:W-:-:S07]  /*1130*/  FSEL R3, R28, R17, P3 ;  /* 0x000000111c037208 */ /* 0x000fce0001800000 */
.L_x_103:
[----:B------:R-:W-:Y:S05]  /*1140*/  BSYNC B0 ;  /* 0x0000000000007941 */ /* 0x000fea0003800000 */
.L_x_102:
[----:B------:R-:W-:Y:S04]  /*1150*/  BSSY B0, `(.L_x_104) ;  /* 0x000000c000007945 */ /* 0x000fe80003800000 */
[----:B------:R-:W-:Y:S05]  /*1160*/  @P0 BRA `(.L_x_105) ;  /* 0x0000000000280947 */ /* 0x000fea0003800000 */
[----:B------:R-:W1:Y:S01]  /*1170*/  LDC.64 R4, c[0x0][0x220] ;  /* 0x00008800ff047b82 */ /* 0x000e620000000a00 */
[----:B------:R-:W-:-:S07]  /*1180*/  VIADD R11, R19, UR4 ;  /* 0x00000004130b7c36 */ /* 0x000fce0008000000 */
[----:B------:R-:W2:Y:S08]  /*1190*/  LDC.64 R8, c[0x0][0x228] ;  /* 0x00008a00ff087b82 */ /* 0x000eb00000000a00 */
[----:B------:R-:W3:Y:S01]  /*11a0*/  LDC.64 R6, c[0x0][0x218] ;  /* 0x00008600ff067b82 */ /* 0x000ee20000000a00 */
[----:B-1----:R-:W-:-:S05]  /*11b0*/  IMAD.WIDE R4, R11, 0x4, R4 ;  /* 0x000000040b047825 */ /* 0x002fca00078e0204 */
[----:B------:R1:W-:Y:S01]  /*11c0*/  STG.E desc[UR8][R4.64], R2 ;  /* 0x0000000204007986 */ /* 0x0003e2000c101908 */
[----:B--2---:R-:W-:-:S05]  /*11d0*/  IMAD.WIDE R8, R11, 0x4, R8 ;  /* 0x000000040b087825 */ /* 0x004fca00078e0208 */
[----:B------:R1:W-:Y:S01]  /*11e0*/  STG.E desc[UR8][R8.64], R3 ;  /* 0x0000000308007986 */ /* 0x0003e2000c101908 */
[----:B---3--:R-:W-:-:S05]  /*11f0*/  IMAD.WIDE R6, R2, 0x4, R6 ;  /* 0x0000000402067825 */ /* 0x008fca00078e0206 */
[----:B------:R1:W-:Y:S02]  /*1200*/  STG.E desc[UR8][R6.64], R25 ;  /* 0x0000001906007986 */ /* 0x0003e4000c101908 */
.L_x_105:
[----:B------:R-:W-:Y:S05]  /*1210*/  BSYNC B0 ;  /* 0x0000000000007941 */ /* 0x000fea0003800000 */
.L_x_104:
[----:B------:R-:W-:Y:S01]  /*1220*/  UIADD3 UR4, UR4, 0x1, URZ ;  /* 0x0000000104047890 */ /* 0x000fe2000fffe03f */
[----:B------:R-:W-:Y:S05]  /*1230*/  BAR.SYNC.DEFER_BLOCKING 0x0 ;  /* 0x0000000000007b1d */ /* 0x000fea0000010000 */
[----:B------:R-:W-:-:S13]  /*1240*/  ISETP.LE.AND P0, PT, R18, UR4, PT ;  /* 0x0000000412007c0c */ /* 0x000fda000bf03270 */
[----:B------:R-:W-:Y:S05]  /*1250*/  @!P0 BRA `(.L_x_106) ;  /* 0xfffffff400b88947 */ /* 0x000fea000383ffff */
[----:B------:R-:W-:Y:S05]  /*1260*/  EXIT ;  /* 0x000000000000794d */ /* 0x000fea0003800000 */
.L_x_107:
        /* <DEDUP_REMOVED lines=9> */
.L_x_172:


//--------------------- .text._ZN17fastertransformer20topk_stage2_samplingIfLi128ELi8EEEvPKiPT_PiS5_PbPfS7_iS2_fPKfP17curandStateXORWOWS2_iPKb --------------------------
	.section	.text._ZN17fastertransformer20topk_stage2_samplingIfLi128ELi8EEEvPKiPT_PiS5_PbPfS7_iS2_fPKfP17curandStateXORWOWS2_iPKb,"ax",@progbits
	.align	128
        .global         _ZN17fastertransformer20topk_stage2_samplingIfLi128ELi8EEEvPKiPT_PiS5_PbPfS7_iS2_fPKfP17curandStateXORWOWS2_iPKb
        .type           _ZN17fastertransformer20topk_stage2_samplingIfLi128ELi8EEEvPKiPT_PiS5_PbPfS7_iS2_fPKfP17curandStateXORWOWS2_iPKb,@function
        .size           _ZN17fastertransformer20topk_stage2_samplingIfLi128ELi8EEEvPKiPT_PiS5_PbPfS7_iS2_fPKfP17curandStateXORWOWS2_iPKb,(.L_x_173 - _ZN17fastertransformer20topk_stage2_samplingIfLi128ELi8EEEvPKiPT_PiS5_PbPfS7_iS2_fPKfP17curandStateXORWOWS2_iPKb)
        .other          _ZN17fastertransformer20topk_stage2_samplingIfLi128ELi8EEEvPKiPT_PiS5_PbPfS7_iS2_fPKfP17curandStateXORWOWS2_iPKb,@"STO_CUDA_ENTRY STV_DEFAULT"
_ZN17fastertransformer20topk_stage2_samplingIfLi128ELi8EEEvPKiPT_PiS5_PbPfS7_iS2_fPKfP17curandStateXORWOWS2_iPKb:
.text._ZN17fastertransformer20topk_stage2_samplingIfLi128ELi8EEEvPKiPT_PiS5_PbPfS7_iS2_fPKfP17curandStateXORWOWS2_iPKb:
        /* <DEDUP_REMOVED lines=14> */
.L_x_108:
        /* <DEDUP_REMOVED lines=38> */
.L_x_109:
        /* <DEDUP_REMOVED lines=23> */
.L_x_120:
[----:B------:R-:W-:Y:S01]  /*04b0*/  ISETP.GE.AND P0, PT, R11, R8, PT ;  /* 0x000000080b00720c */ /* 0x000fe20003f06270 */
[----:B------:R-:W-:Y:S01]  /*04c0*/  ULDC.64 UR4, c[0x0][0x218] ;  /* 0x0000860000047ab9 */ /* 0x000fe20000000a00 */
[----:B------:R-:W-:Y:S01]  /*04d0*/  BSSY B0, `(.L_x_111) ;  /* 0x0000040000007945 */ /* 0x000fe20003800000 */
[----:B------:R-:W-:Y:S02]  /*04e0*/  IMAD.MOV.U32 R15, RZ, RZ, -0x800001 ;  /* 0xff7fffffff0f7424 */ /* 0x000fe400078e00ff */
[----:B0-----:R-:W-:Y:S02]  /*04f0*/  IMAD.MOV.U32 R20, RZ, RZ, -0x800001 ;  /* 0xff7fffffff147424 */ /* 0x001fe400078e00ff */
[----:B------:R-:W-:-:S06]  /*0500*/  IMAD.MOV.U32 R7, RZ, RZ, -0x1 ;  /* 0xffffffffff077424 */ /* 0x000fcc00078e00ff */
[----:B-1----:R-:W-:Y:S05]  /*0510*/  @P0 BRA `(.L_x_112) ;  /* 0x0000000000ec0947 */ /* 0x002fea0003800000 */
        /* <DEDUP_REMOVED lines=11> */
.L_x_115:
        /* <DEDUP_REMOVED lines=24> */
.L_x_114:
[----:B------:R-:W-:Y:S05]  /*0750*/  BSYNC B1 ;  /* 0x0000000000017941 */ /* 0x000fea0003800000 */
.L_x_113:
        /* <DEDUP_REMOVED lines=23> */
.L_x_112:
[----:B------:R-:W-:Y:S05]  /*08d0*/  BSYNC B0 ;  /* 0x0000000000007941 */ /* 0x000fea0003800000 */
.L_x_111:
        /* <DEDUP_REMOVED lines=50> */
.L_x_117:
[----:B------:R-:W-:Y:S05]  /*0c00*/  BSYNC B0 ;  /* 0x0000000000007941 */ /* 0x000fea0003800000 */
.L_x_116:
        /* <DEDUP_REMOVED lines=26> */
.L_x_119:
[----:B------:R-:W-:Y:S05]  /*0db0*/  BSYNC B0 ;  /* 0x0000000000007941 */ /* 0x000fea0003800000 */
.L_x_118:
[----:B------:R-:W-:Y:S01]  /*0dc0*/  VIADD R17, R17, 0x1 ;  /* 0x0000000111117836 */ /* 0x000fe20000000000 */
[----:B------:R-:W-:Y:S04]  /*0dd0*/  BAR.SYNC.DEFER_BLOCKING 0x0 ;  /* 0x0000000000007b1d */ /* 0x000fe80000010000 */
[----:B------:R-:W-:-:S13]  /*0de0*/  ISETP.GE.AND P0, PT, R17, R12, PT ;  /* 0x0000000c1100720c */ /* 0x000fda0003f06270 */
[----:B------:R-:W-:Y:S05]  /*0df0*/  @!P0 BRA `(.L_x_120) ;  /* 0xfffffff400ac8947 */ /* 0x000fea000383ffff */
.L_x_110:
[----:B------:R-:W-:Y:S05]  /*0e00*/  @P3 EXIT ;  /* 0x000000000000394d */ /* 0x000fea0003800000 */
[----:B------:R-:W2:Y:S01]  /*0e10*/  S2R R7, SR_CTAID.X ;  /* 0x0000000000077919 */ /* 0x000ea20000002500 */
[----:B------:R-:W2:Y:S02]  /*0e20*/  LDC.64 R4, c[0x0][0x268] ;  /* 0x00009a00ff047b82 */ /* 0x000ea40000000a00 */
[----:B--2---:R-:W-:-:S05]  /*0e30*/  IMAD.WIDE.U32 R4, R7, 0x30, R4 ;  /* 0x0000003007047825 */ /* 0x004fca00078e0004 */
[----:B0-----:R-:W2:Y:S04]  /*0e40*/  LDG.E.64 R16, desc[UR8][R4.64] ;  /* 0x0000000804107981 */ /* 0x001ea8000c1e1b00 */
[----:B-1----:R-:W3:Y:S04]  /*0e50*/  LDG.E.64 R6, desc[UR8][R4.64+0x10] ;  /* 0x0000100804067981 */ /* 0x002ee8000c1e1b00 */
[----:B------:R-:W4:Y:S01]  /*0e60*/  LDG.E.64 R8, desc[UR8][R4.64+0x8] ;  /* 0x0000080804087981 */ /* 0x000f22000c1e1b00 */
[----:B------:R-:W0:Y:S01]  /*0e70*/  S2UR UR5, SR_CgaCtaId ;  /* 0x00000000000579c3 */ /* 0x000e220000008800 */
[----:B------:R-:W-:Y:S01]  /*0e80*/  UMOV UR4, 0x400 ;  /* 0x0000040000047882 */ /* 0x000fe20000000000 */
[----:B------:R-:W-:Y:S01]  /*0e90*/  ISETP.GE.AND P0, PT, R12, 0x1, PT ;  /* 0x000000010c00780c */ /* 0x000fe20003f06270 */
[----:B0-----:R-:W-:-:S09]  /*0ea0*/  ULEA UR6, UR5, UR4, 0x18 ;  /* 0x0000000405067291 */ /* 0x001fd2000f8ec03f */
[----:B------:R-:W0:Y:S01]  /*0eb0*/  LDS R0, [UR6+0x30] ;  /* 0x00003006ff007984 */ /* 0x000e220008000800 */
[----:B--2---:R-:W-:Y:S01]  /*0ec0*/  SHF.R.U32.HI R14, RZ, 0x2, R17 ;  /* 0x00000002ff0e7819 */ /* 0x004fe20000011611 */
[----:B------:R-:W-:-:S03]  /*0ed0*/  VIADD R16, R16, 0x587c5 ;  /* 0x000587c510107836 */ /* 0x000fc60000000000 */
[----:B------:R-:W-:Y:S01]  /*0ee0*/  LOP3.LUT R14, R14, R17, RZ, 0x3c, !PT ;  /* 0x000000110e0e7212 */ /* 0x000fe200078e3cff */
[C---:B---3--:R-:W-:Y:S02]  /*0ef0*/  IMAD.SHL.U32 R15, R7.reuse, 0x10, RZ ;  /* 0x00000010070f7824 */ /* 0x048fe400078e00ff */
[----:B------:R-:W-:Y:S02]  /*0f00*/  IMAD.MOV.U32 R19, RZ, RZ, R6 ;  /* 0x000000ffff137224 */ /* 0x000fe400078e0006 */
[----:B------:R-:W-:Y:S02]  /*0f10*/  IMAD.SHL.U32 R11, R14, 0x2, RZ ;  /* 0x000000020e0b7824 */ /* 0x000fe400078e00ff */
[----:B----4-:R-:W-:Y:S02]  /*0f20*/  IMAD.MOV.U32 R18, RZ, RZ, R9 ;  /* 0x000000ffff127224 */ /* 0x010fe400078e0009 */
        /* <DEDUP_REMOVED lines=11> */
[----:B0-----:R-:W-:Y:S02]  /*0fe0*/  FMUL.FTZ R13, R13, R0 ;  /* 0x000000000d0d7220 */ /* 0x001fe40000410000 */
[----:B------:R1:W-:Y:S04]  /*0ff0*/  STG.E.64 desc[UR8][R4.64+0x10], R14 ;  /* 0x0000100e04007986 */ /* 0x0003e8000c101b08 */
[----:B------:R1:W-:Y:S01]  /*1000*/  STS [UR6+0x2c], R13 ;  /* 0x00002c0dff007988 */ /* 0x0003e20008000806 */
[----:B------:R-:W-:Y:S05]  /*1010*/  @!P0 BRA `(.L_x_121) ;  /* 0x0000000400388947 */ /* 0x000fea0003800000 */
[----:B------:R-:W-:Y:S01]  /*1020*/  UIADD3 UR4, UR4, 0x40, URZ ;  /* 0x0000004004047890 */ /* 0x000fe2000fffe03f */
[----:B-1----:R-:W-:-:S03]  /*1030*/  VIADD R5, R12, 0xffffffff ;  /* 0xffffffff0c057836 */ /* 0x002fc60000000000 */
[----:B------:R-:W-:-:S03]  /*1040*/  ULEA UR5, UR5, UR4, 0x18 ;  /* 0x0000000405057291 */ /* 0x000fc6000f8ec03f */
[----:B------:R-:W-:-:S09]  /*1050*/  UMOV UR4, URZ ;  /* 0x0000003f00047c82 */ /* 0x000fd20008000000 */
.L_x_123:
        /* <DEDUP_REMOVED lines=15> */
.L_x_122:
        /* <DEDUP_REMOVED lines=59> */
.L_x_121:
[----:B-12---:R-:W1:Y:S01]  /*1500*/  LDC.64 R4, c[0x0][0x228] ;  /* 0x00008a00ff047b82 */ /* 0x006e620000000a00 */
[----:B------:R-:W-:Y:S02]  /*1510*/  ULDC.64 UR4, c[0x0][0x230] ;  /* 0x00008c0000047ab9 */ /* 0x000fe40000000a00 */
[----:B------:R-:W-:-:S04]  /*1520*/  ISETP.NE.U32.AND P1, PT, RZ, UR4, PT ;  /* 0x00000004ff007c0c */ /* 0x000fc8000bf25070 */
[----:B------:R-:W-:Y:S02]  /*1530*/  ISETP.NE.AND.EX P1, PT, RZ, UR5, PT, P1 ;  /* 0x00000005ff007c0c */ /* 0x000fe4000bf25310 */
[----:B-1----:R-:W-:-:S04]  /*1540*/  ISETP.EQ.U32.AND P0, PT, R4, RZ, PT ;  /* 0x000000ff0400720c */ /* 0x002fc80003f02070 */
[----:B------:R-:W-:-:S13]  /*1550*/  ISETP.EQ.OR.EX P0, PT, R5, RZ, !P1, P0 ;  /* 0x000000ff0500720c */ /* 0x000fda0004f02700 */
[----:B------:R-:W-:Y:S05]  /*1560*/  @P0 EXIT ;  /* 0x000000000000094d */ /* 0x000fea0003800000 */
[----:B0-----:R-:W0:Y:S01]  /*1570*/  S2R R13, SR_CTAID.X ;  /* 0x00000000000d7919 */ /* 0x001e220000002500 */
        /* <DEDUP_REMOVED lines=19> */
.L_x_124:
        /* <DEDUP_REMOVED lines=13> */
.L_x_173:


//--------------------- .text._ZN17fastertransformer11topk_stage1IfLi128ELi8EEEvPKT_PS1_PiS4_PKbiPKiiS9_S7_ --------------------------
	.section	.text._ZN17fastertransformer11topk_stage1IfLi128ELi8EEEvPKT_PS1_PiS4_PKbiPKiiS9_S7_,"ax",@progbits
	.align	128
        .global         _ZN17fastertransformer11topk_stage1IfLi128ELi8EEEvPKT_PS1_PiS4_PKbiPKiiS9_S7_
        .type           _ZN17fastertransformer11topk_stage1IfLi128ELi8EEEvPKT_PS1_PiS4_PKbiPKiiS9_S7_,@function
        .size           _ZN17fastertransformer11topk_stage1IfLi128ELi8EEEvPKT_PS1_PiS4_PKbiPKiiS9_S7_,(.L_x_174 - _ZN17fastertransformer11topk_stage1IfLi128ELi8EEEvPKT_PS1_PiS4_PKbiPKiiS9_S7_)
        .other          _ZN17fastertransformer11topk_stage1IfLi128ELi8EEEvPKT_PS1_PiS4_PKbiPKiiS9_S7_,@"STO_CUDA_ENTRY STV_DEFAULT"
_ZN17fastertransformer11topk_stage1IfLi128ELi8EEEvPKT_PS1_PiS4_PKbiPKiiS9_S7_:
.text._ZN17fastertransformer11topk_stage1IfLi128ELi8EEEvPKT_PS1_PiS4_PKbiPKiiS9_S7_:
        /* <DEDUP_REMOVED lines=15> */
.L_x_125:
[----:B------:R-:W0:Y:S01]  /*00f0*/  LDC.64 R2, c[0x0][0x240] ;  /* 0x00009000ff027b82 */ /* 0x000e220000000a00 */
[----:B------:R-:W-:Y:S01]  /*0100*/  ULDC UR4, c[0x0][0x238] ;  /* 0x00008e0000047ab9 */ /* 0x000fe20000000800 */
[----:B------:R-:W-:Y:S01]  /*0110*/  ULDC.64 UR6, c[0x0][0x230] ;  /* 0x00008c0000067ab9 */ /* 0x000fe20000000a00 */
[----:B0-----:R-:W-:-:S04]  /*0120*/  ISETP.NE.U32.AND P0, PT, R2, RZ, PT ;  /* 0x000000ff0200720c */ /* 0x001fc80003f05070 */
[----:B------:R-:W-:Y:S01]  /*0130*/  ISETP.NE.AND.EX P0, PT, R3, RZ, PT, P0 ;  /* 0x000000ff0300720c */ /* 0x000fe20003f05300 */
[----:B------:R-:W-:Y:S01]  /*0140*/  IMAD.U32 R3, RZ, RZ, UR4 ;  /* 0x00000004ff037e24 */ /* 0x000fe2000f8e00ff */
[----:B------:R-:W0:Y:S01]  /*0150*/  S2R R5, SR_TID.X ;  /* 0x0000000000057919 */ /* 0x000e220000002100 */
[----:B------:R-:W-:-:S10]  /*0160*/  ULDC UR4, c[0x0][0x238] ;  /* 0x00008e0000047ab9 */ /* 0x000fd40000000800 */
[----:B------:R-:W1:Y:S02]  /*0170*/  @P0 LDC.64 R6, c[0x0][0x240] ;  /* 0x00009000ff060b82 */ /* 0x000e640000000a00 */
[----:B-1----:R-:W-:-:S05]  /*0180*/  @P0 IMAD.WIDE R6, R9, 0x4, R6 ;  /* 0x0000000409060825 */ /* 0x002fca00078e0206 */
[----:B------:R1:W2:Y:S01]  /*0190*/  @P0 LDG.E R3, desc[UR8][R6.64] ;  /* 0x0000000806030981 */ /* 0x0002a2000c1e1900 */
[----:B------:R-:W-:Y:S02]  /*01a0*/  ISETP.NE.U32.AND P0, PT, RZ, UR6, PT ;  /* 0x00000006ff007c0c */ /* 0x000fe4000bf05070 */
[----:B------:R-:W-:Y:S01]  /*01b0*/  LOP3.LUT R8, R0, 0xfffffff8, RZ, 0xc0, !PT ;  /* 0xfffffff800087812 */ /* 0x000fe200078ec0ff */
[----:B------:R-:W-:Y:S01]  /*01c0*/  IMAD R0, R9, UR4, RZ ;  /* 0x0000000409007c24 */ /* 0x000fe2000f8e02ff */
[----:B------:R-:W-:Y:S01]  /*01d0*/  ISETP.NE.AND.EX P0, PT, RZ, UR7, PT, P0 ;  /* 0x00000007ff007c0c */ /* 0x000fe2000bf05300 */
[----:B------:R-:W-:Y:S02]  /*01e0*/  ULDC.64 UR4, c[0x0][0x210] ;  /* 0x0000840000047ab9 */ /* 0x000fe40000000a00 */
[----:B------:R-:W-:Y:S02]  /*01f0*/  IMAD.IADD R8, R11, 0x1, -R8 ;  /* 0x000000010b087824 */ /* 0x000fe400078e0a08 */
[----:B------:R-:W-:-:S02]  /*0200*/  IMAD.SHL.U32 R0, R0, 0x8, RZ ;  /* 0x0000000800007824 */ /* 0x000fc400078e00ff */
[----:B------:R-:W-:Y:S02]  /*0210*/  IMAD.U32 R4, RZ, RZ, UR4 ;  /* 0x00000004ff047e24 */ /* 0x000fe4000f8e00ff */
[----:B-1----:R-:W-:Y:S02]  /*0220*/  IMAD.U32 R7, RZ, RZ, UR5 ;  /* 0x00000005ff077e24 */ /* 0x002fe4000f8e00ff */
[----:B--2---:R-:W-:Y:S02]  /*0230*/  IMAD R2, R8, R3, R0 ;  /* 0x0000000308027224 */ /* 0x004fe400078e0200 */
        /* <DEDUP_REMOVED lines=15> */
[----:B-1----:R-:W-:-:S04]  /*0330*/  IMAD.WIDE R10, R5, 0x4, R10 ;  /* 0x00000004050a7825 */ /* 0x002fc800078e020a */
[----:B------:R-:W-:-:S05]  /*0340*/  @P0 IMAD.MOV.U32 R5, RZ, RZ, -0x1 ;  /* 0xffffffffff050424 */ /* 0x000fca00078e00ff */
[----:B------:R0:W-:Y:S04]  /*0350*/  @P0 STG.E desc[UR8][R2.64], R5 ;  /* 0x0000000502000986 */ /* 0x0001e8000c101908 */
[----:B------:R0:W-:Y:S01]  /*0360*/  @P0 STG.E desc[UR8][R10.64], R7 ;  /* 0x000000070a000986 */ /* 0x0001e2000c101908 */
[----:B------:R-:W-:Y:S05]  /*0370*/  @P0 EXIT ;  /* 0x000000000000094d */ /* 0x000fea0003800000 */
[----:B0-----:R-:W0:Y:S01]  /*0380*/  LDC.64 R6, c[0x0][0x250] ;  /* 0x00009400ff067b82 */ /* 0x001e220000000a00 */
[----:B------:R-:W-:-:S07]  /*0390*/  ULDC UR4, c[0x0][0x248] ;  /* 0x0000920000047ab9 */ /* 0x000fce0000000800 */
[----:B------:R-:W1:Y:S01]  /*03a0*/  LDC.64 R4, c[0x0][0x210] ;  /* 0x00008400ff047b82 */ /* 0x000e620000000a00 */
[----:B0-----:R-:W-:-:S04]  /*03b0*/  LEA R6, P0, R9, R6, 0x2 ;  /* 0x0000000609067211 */ /* 0x001fc800078010ff */
[----:B------:R-:W-:-:S05]  /*03c0*/  LEA.HI.X R7, R9, R7, R0, 0x2, P0 ;  /* 0x0000000709077211 */ /* 0x000fca00000f1400 */
[----:B------:R-:W2:Y:S02]  /*03d0*/  LDG.E R6, desc[UR8][R6.64] ;  /* 0x0000000806067981 */ /* 0x000ea4000c1e1900 */
[----:B--2---:R-:W-:-:S04]  /*03e0*/  IMAD R9, R9, UR4, R6 ;  /* 0x0000000409097c24 */ /* 0x004fc8000f8e0206 */
[----:B-1----:R-:W-:-:S06]  /*03f0*/  IMAD.WIDE R4, R9, 0x4, R4 ;  /* 0x0000000409047825 */ /* 0x002fcc00078e0204 */
[----:B------:R-:W2:Y:S04]  /*0400*/  LDG.E.CONSTANT R5, desc[UR8][R4.64] ;  /* 0x0000000804057981 */ /* 0x000ea8000c1e9900 */
[----:B------:R-:W-:Y:S04]  /*0410*/  STG.E desc[UR8][R2.64], R9 ;  /* 0x0000000902007986 */ /* 0x000fe8000c101908 */
[----:B--2---:R-:W-:Y:S01]  /*0420*/  STG.E desc[UR8][R10.64], R5 ;  /* 0x000000050a007986 */ /* 0x004fe2000c101908 */
[----:B------:R-:W-:Y:S05]  /*0430*/  EXIT ;  /* 0x000000000000794d */ /* 0x000fea0003800000 */
.L_x_126:
[----:B------:R-:W-:Y:S01]  /*0440*/  IMAD R0, R8, 0x80, R5 ;  /* 0x0000008008007824 */ /* 0x000fe200078e0205 */
[----:B------:R-:W-:Y:S01]  /*0450*/  ULDC UR6, c[0x0][0x248] ;  /* 0x0000920000067ab9 */ /* 0x000fe20000000800 */
[----:B------:R-:W-:Y:S03]  /*0460*/  BSSY B0, `(.L_x_127) ;  /* 0x000003e000007945 */ /* 0x000fe60003800000 */
[----:B------:R-:W-:-:S13]  /*0470*/  ISETP.GE.AND P2, PT, R0, UR6, PT ;  /* 0x0000000600007c0c */ /* 0x000fda000bf46270 */
[----:B------:R-:W-:Y:S05]  /*0480*/  @P2 BRA `(.L_x_128) ;  /* 0x0000000000ec2947 */ /* 0x000fea0003800000 */
[----:B------:R-:W-:Y:S01]  /*0490*/  LOP3.LUT R6, RZ, R5, RZ, 0x33, !PT ;  /* 0x00000005ff067212 */ /* 0x000fe200078e33ff */
[----:B------:R-:W-:Y:S04]  /*04a0*/  BSSY B1, `(.L_x_129) ;  /* 0x000001f000017945 */ /* 0x000fe80003800000 */
[----:B------:R-:W-:-:S04]  /*04b0*/  VIADD R11, R6, UR6 ;  /* 0x00000006060b7c36 */ /* 0x000fc80008000000 */
[----:B------:R-:W-:-:S05]  /*04c0*/  IMAD R11, R8, -0x80, R11 ;  /* 0xffffff80080b7824 */ /* 0x000fca00078e020b */
[C---:B------:R-:W-:Y:S02]  /*04d0*/  LEA.HI R6, R11.reuse, 0x1, RZ, 0x16 ;  /* 0x000000010b067811 */ /* 0x040fe400078fb0ff */
[----:B------:R-:W-:Y:S02]  /*04e0*/  ISETP.GE.U32.AND P1, PT, R11, 0xc00, PT ;  /* 0x00000c000b00780c */ /* 0x000fe40003f26070 */
[----:B------:R-:W-:Y:S01]  /*04f0*/  LOP3.LUT P0, R14, R6, 0x3, RZ, 0xc0, !PT ;  /* 0x00000003060e7812 */ /* 0x000fe2000780c0ff */
[----:B------:R-:W-:-:S12]  /*0500*/  IMAD.MOV.U32 R6, RZ, RZ, R0 ;  /* 0x000000ffff067224 */ /* 0x000fd800078e0000 */
[----:B------:R-:W-:Y:S05]  /*0510*/  @!P0 BRA `(.L_x_130) ;  /* 0x00000000005c8947 */ /* 0x000fea0003800000 */
[----:B------:R-:W0:Y:S01]  /*0520*/  LDC.64 R10, c[0x0][0x218] ;  /* 0x00008600ff0a7b82 */ /* 0x000e220000000a00 */
[--C-:B------:R-:W-:Y:S02]  /*0530*/  IMAD R15, R9, UR6, R0.reuse ;  /* 0x00000006090f7c24 */ /* 0x100fe4000f8e0200 */
[----:B------:R-:W-:-:S05]  /*0540*/  IMAD.MOV.U32 R6, RZ, RZ, R0 ;  /* 0x000000ffff067224 */ /* 0x000fca00078e0000 */
[----:B------:R-:W1:Y:S01]  /*0550*/  LDC.64 R12, c[0x0][0x210] ;  /* 0x00008400ff0c7b82 */ /* 0x000e620000000a00 */
[----:B0-----:R-:W-:-:S04]  /*0560*/  IMAD.WIDE R10, R15, 0x4, R10 ;  /* 0x000000040f0a7825 */ /* 0x001fc800078e020a */
[----:B------:R-:W-:Y:S02]  /*0570*/  IMAD.MOV.U32 R16, RZ, RZ, R10 ;  /* 0x000000ffff107224 */ /* 0x000fe400078e000a */
[----:B------:R-:W-:Y:S02]  /*0580*/  IMAD.MOV.U32 R17, RZ, RZ, R11 ;  /* 0x000000ffff117224 */ /* 0x000fe400078e000b */
[----:B-1----:R-:W-:-:S04]  /*0590*/  IMAD.WIDE R12, R15, 0x4, R12 ;  /* 0x000000040f0c7825 */ /* 0x002fc800078e020c */
[----:B------:R-:W-:-:S07]  /*05a0*/  IMAD.MOV.U32 R15, RZ, RZ, R13 ;  /* 0x000000ffff0f7224 */ /* 0x000fce00078e000d */
.L_x_131:
        /* <DEDUP_REMOVED lines=14> */
.L_x_130:
[----:B------:R-:W-:Y:S05]  /*0690*/  BSYNC B1 ;  /* 0x0000000000017941 */ /* 0x000fea0003800000 */
.L_x_129:
[----:B------:R-:W-:Y:S05]  /*06a0*/  @!P1 BRA `(.L_x_128) ;  /* 0x0000000000649947 */ /* 0x000fea0003800000 */
[----:B------:R-:W-:Y:S01]  /*06b0*/  ULDC.64 UR4, c[0x0][0x218] ;  /* 0x0000860000047ab9 */ /* 0x000fe20000000a00 */
[----:B------:R-:W-:Y:S02]  /*06c0*/  IMAD R25, R9, UR6, R6 ;  /* 0x0000000609197c24 */ /* 0x000fe4000f8e0206 */
[----:B------:R-:W-:Y:S02]  /*06d0*/  IMAD.U32 R14, RZ, RZ, UR4 ;  /* 0x00000004ff0e7e24 */ /* 0x000fe4000f8e00ff */
[----:B------:R-:W-:-:S07]  /*06e0*/  IMAD.U32 R23, RZ, RZ, UR5 ;  /* 0x00000005ff177e24 */ /* 0x000fce000f8e00ff */
.L_x_132:
[----:B01----:R-:W-:Y:S02]  /*06f0*/  IMAD.MOV.U32 R10, RZ, RZ, R4 ;  /* 0x000000ffff0a7224 */ /* 0x003fe400078e0004 */
[----:B------:R-:W-:Y:S02]  /*0700*/  IMAD.MOV.U32 R11, RZ, RZ, R7 ;  /* 0x000000ffff0b7224 */ /* 0x000fe400078e0007 */
[----:B------:R-:W-:-:S05]  /*0710*/  IMAD.WIDE R12, R25, 0x4, R10 ;  /* 0x00000004190c7825 */ /* 0x000fca00078e020a */
[----:B------:R-:W2:Y:S04]  /*0720*/  LDG.E.CONSTANT R15, desc[UR8][R12.64] ;  /* 0x000000080c0f7981 */ /* 0x000ea8000c1e9900 */
        /* <DEDUP_REMOVED lines=17> */
.L_x_128:
[----:B------:R-:W-:Y:S05]  /*0840*/  BSYNC B0 ;  /* 0x0000000000007941 */ /* 0x000fea0003800000 */
.L_x_127:
[----:B------:R-:W-:-:S13]  /*0850*/  ISETP.GE.AND P0, PT, R3, 0x1, PT ;  /* 0x000000010300780c */ /* 0x000fda0003f06270 */
[----:B------:R-:W-:Y:S05]  /*0860*/  @!P0 EXIT ;  /* 0x000000000000894d */ /* 0x000fea0003800000 */
[----:B------:R-:W2:Y:S01]  /*0870*/  S2UR UR5, SR_CgaCtaId ;  /* 0x00000000000579c3 */ /* 0x000ea20000008800 */
[----:B------:R-:W-:Y:S01]  /*0880*/  LOP3.LUT R4, RZ, R5, RZ, 0x33, !PT ;  /* 0x00000005ff047212 */ /* 0x000fe200078e33ff */
[----:B------:R-:W3:Y:S01]  /*0890*/  S2R R16, SR_LANEID ;  /* 0x0000000000107919 */ /* 0x000ee20000000000 */
[----:B------:R-:W-:-:S03]  /*08a0*/  UMOV UR4, 0x400 ;  /* 0x0000040000047882 */ /* 0x000fc60000000000 */
[----:B------:R-:W-:Y:S01]  /*08b0*/  VIADD R7, R4, UR6 ;  /* 0x0000000604077c36 */ /* 0x000fe20008000000 */
[----:B------:R-:W-:-:S03]  /*08c0*/  SHF.R.S32.HI R4, RZ, 0x1f, R5 ;  /* 0x0000001fff047819 */ /* 0x000fc60000011405 */
[----:B------:R-:W-:Y:S01]  /*08d0*/  IMAD R8, R8, -0x80, R7 ;  /* 0xffffff8008087824 */ /* 0x000fe200078e0207 */
[----:B------:R-:W-:-:S04]  /*08e0*/  LEA.HI R4, R4, R5, RZ, 0x5 ;  /* 0x0000000504047211 */ /* 0x000fc800078f28ff */
[----:B------:R-:W-:Y:S02]  /*08f0*/  LEA.HI R5, R8, 0x1, RZ, 0x16 ;  /* 0x0000000108057811 */ /* 0x000fe400078fb0ff */
[----:B------:R-:W-:Y:S02]  /*0900*/  SHF.R.S32.HI R4, RZ, 0x5, R4 ;  /* 0x00000005ff047819 */ /* 0x000fe40000011404 */
[----:B01----:R-:W-:Y:S01]  /*0910*/  LOP3.LUT R10, R5, 0x3, RZ, 0xc0, !PT ;  /* 0x00000003050a7812 */ /* 0x003fe200078ec0ff */
[----:B--2---:R-:W-:-:S04]  /*0920*/  ULEA UR4, UR5, UR4, 0x18 ;  /* 0x0000000405047291 */ /* 0x004fc8000f8ec03f */
[----:B------:R-:W-:Y:S02]  /*0930*/  IMAD.IADD R12, R5, 0x1, -R10 ;  /* 0x00000001050c7824 */ /* 0x000fe400078e0a0a */
[----:B------:R-:W-:Y:S01]  /*0940*/  LEA R11, R4, UR4, 0x3 ;  /* 0x00000004040b7c11 */ /* 0x000fe2000f8e18ff */
[----:B------:R-:W-:-:S06]  /*0950*/  UMOV UR4, URZ ;  /* 0x0000003f00047c82 */ /* 0x000fcc0008000000 */
.L_x_142:
[----:B------:R-:W-:Y:S01]  /*0960*/  ULDC UR5, c[0x0][0x248] ;  /* 0x0000920000057ab9 */ /* 0x000fe20000000800 */
[----:B------:R-:W-:Y:S01]  /*0970*/  BSSY B0, `(.L_x_133) ;  /* 0x000003e000007945 */ /* 0x000fe20003800000 */
[----:B-1----:R-:W-:Y:S02]  /*0980*/  IMAD.MOV.U32 R13, RZ, RZ, -0x800001 ;  /* 0xff7fffffff0d7424 */ /* 0x002fe400078e00ff */
[----:B------:R-:W-:Y:S02]  /*0990*/  IMAD.MOV.U32 R15, RZ, RZ, -0x800001 ;  /* 0xff7fffffff0f7424 */ /* 0x000fe400078e00ff */
[----:B------:R-:W-:Y:S01]  /*09a0*/  IMAD.MOV.U32 R14, RZ, RZ, -0x1 ;  /* 0xffffffffff0e7424 */ /* 0x000fe200078e00ff */
[----:B0-----:R-:W-:Y:S06]  /*09b0*/  @P2 BRA `(.L_x_134) ;  /* 0x0000000000e42947 */ /* 0x001fec0003800000 */
        /* <DEDUP_REMOVED lines=12> */
.L_x_137:
        /* <DEDUP_REMOVED lines=9> */
[----:B------:R-:W-:Y:S02]  /*0b10*/  FSEL R15, R20, R15, !P3 ;  /* 0x0000000f140f7208 */ /* 0x000fe40005800000 */
[----:B------:R-:W-:Y:S02]  /*0b20*/  SEL R14, R19, R14, !P3 ;  /* 0x0000000e130e7207 */ /* 0x000fe40005800000 */
[----:B----4-:R-:W-:Y:S02]  /*0b30*/  FSETP.GEU.FTZ.AND P4, PT, R15, R22, PT ;  /* 0x000000160f00720b */ /* 0x010fe40003f9e000 */
[----:B------:R-:W-:Y:S02]  /*0b40*/  ISETP.NE.AND P3, PT, R17, RZ, PT ;  /* 0x000000ff1100720c */ /* 0x000fe40003f65270 */
[----:B------:R-:W-:-:S04]  /*0b50*/  FSEL R15, R22, R15, !P4 ;  /* 0x0000000f160f7208 */ /* 0x000fc80006000000 */
[----:B-----5:R-:W-:-:S04]  /*0b60*/  FSETP.GEU.FTZ.AND P5, PT, R15, R24, PT ;  /* 0x000000180f00720b */ /* 0x020fc80003fbe000 */
[----:B------:R-:W-:Y:S01]  /*0b70*/  FSEL R15, R24, R15, !P5 ;  /* 0x0000000f180f7208 */ /* 0x000fe20006800000 */
[----:B------:R-:W-:-:S03]  /*0b80*/  @!P4 VIADD R14, R19, 0x400 ;  /* 0x00000400130ec836 */ /* 0x000fc60000000000 */
[----:B---3--:R-:W-:-:S04]  /*0b90*/  FSETP.GEU.FTZ.AND P1, PT, R15, R26, PT ;  /* 0x0000001a0f00720b */ /* 0x008fc80003f3e000 */
[----:B------:R-:W-:Y:S01]  /*0ba0*/  FSEL R15, R26, R15, !P1 ;  /* 0x0000000f1a0f7208 */ /* 0x000fe20004800000 */
[----:B------:R-:W-:-:S08]  /*0bb0*/  @!P5 VIADD R14, R19, 0x800 ;  /* 0x00000800130ed836 */ /* 0x000fd00000000000 */
[----:B------:R-:W-:Y:S01]  /*0bc0*/  @!P1 VIADD R14, R19, 0xc00 ;  /* 0x00000c00130e9836 */ /* 0x000fe20000000000 */
[----:B------:R-:W-:Y:S06]  /*0bd0*/  @P3 BRA `(.L_x_137) ;  /* 0xfffffffc00a83947 */ /* 0x000fec000383ffff */
.L_x_136:
[----:B------:R-:W-:Y:S05]  /*0be0*/  BSYNC B1 ;  /* 0x0000000000017941 */ /* 0x000fea0003800000 */
.L_x_135:
        /* <DEDUP_REMOVED lines=16> */
[----:B------:R-:W-:-:S04]  /*0cf0*/  FSEL R15, R6, R15, !P1 ;  /* 0x0000000f060f7208 */ /* 0x000fc80004800000 */
[----:B----4-:R-:W-:-:S05]  /*0d00*/  @P3 FSETP.GEU.FTZ.AND P4, PT, R15, R18, PT ;  /* 0x000000120f00320b */ /* 0x010fca0003f9e000 */
[----:B------:R-:W-:Y:S01]  /*0d10*/  @!P1 VIADD R14, R7, 0x400 ;  /* 0x00000400070e9836 */ /* 0x000fe20000000000 */
[----:B------:R-:W-:Y:S02]  /*0d20*/  @P3 PLOP3.LUT P0, PT, P4, PT, PT, 0x80, 0x0 ;  /* 0x000000000000381c */ /* 0x000fe4000270f070 */
[----:B------:R-:W-:-:S11]  /*0d30*/  @P3 FSEL R15, R18, R15, !P4 ;  /* 0x0000000f120f3208 */ /* 0x000fd60006000000 */
[----:B------:R-:W-:-:S07]  /*0d40*/  @!P0 VIADD R14, R7, 0x800 ;  /* 0x00000800070e8836 */ /* 0x000fce0000000000 */
.L_x_134:
[----:B------:R-:W-:Y:S05]  /*0d50*/  BSYNC B0 ;  /* 0x0000000000007941 */ /* 0x000fea0003800000 */
.L_x_133:
        /* <DEDUP_REMOVED lines=19> */
[----:B-1----:R-:W-:Y:S02]  /*0e90*/  SEL R15, R6, R15, P0 ;  /* 0x0000000f060f7207 */ /* 0x002fe40000000000 */
[----:B------:R-:W0:Y:S01]  /*0ea0*/  S2R R6, SR_TID.X ;  /* 0x0000000000067919 */ /* 0x000e220000002100 */
[----:B------:R-:W1:Y:S04]  /*0eb0*/  SHFL.DOWN PT, R17, R18, 0x8, 0x1f ;  /* 0x09001f0012117f89 */ /* 0x000e6800000e0000 */
[----:B------:R-:W2:Y:S01]  /*0ec0*/  SHFL.DOWN PT, R4, R15, 0x8, 0x1f ;  /* 0x09001f000f047f89 */ /* 0x000ea200000e0000 */
[----:B-1----:R-:W-:-:S04]  /*0ed0*/  FSETP.GT.FTZ.AND P0, PT, R18, R17, PT ;  /* 0x000000111200720b */ /* 0x002fc80003f14000 */
[----:B------:R-:W-:Y:S02]  /*0ee0*/  ISETP.GT.OR P0, PT, R16, 0x17, P0 ;  /* 0x000000171000780c */ /* 0x000fe40000704670 */
[----:B0-----:R-:W-:Y:S02]  /*0ef0*/  ISETP.NE.AND P3, PT, R6, RZ, PT ;  /* 0x000000ff0600720c */ /* 0x001fe40003f65270 */
[----:B------:R-:W-:Y:S02]  /*0f00*/  FSEL R5, R18, R17, P0 ;  /* 0x0000001112057208 */ /* 0x000fe40000000000 */
[----:B--2---:R-:W-:-:S03]  /*0f10*/  SEL R4, R15, R4, P0 ;  /* 0x000000040f047207 */ /* 0x004fc60000000000 */
        /* <DEDUP_REMOVED lines=24> */
.L_x_139:
[----:B------:R-:W-:Y:S05]  /*10a0*/  BSYNC B0 ;  /* 0x0000000000007941 */ /* 0x000fea0003800000 */
.L_x_138:
        /* <DEDUP_REMOVED lines=12> */
.L_x_141:
[----:B------:R-:W-:Y:S05]  /*1170*/  BSYNC B0 ;  /* 0x0000000000007941 */ /* 0x000fea0003800000 */
.L_x_140:
[----:B------:R-:W-:Y:S01]  /*1180*/  UIADD3 UR4, UR4, 0x1, URZ ;  /* 0x0000000104047890 */ /* 0x000fe2000fffe03f */
[----:B------:R-:W-:Y:S05]  /*1190*/  BAR.SYNC.DEFER_BLOCKING 0x0 ;  /* 0x0000000000007b1d */ /* 0x000fea0000010000 */
[----:B------:R-:W-:-:S13]  /*11a0*/  ISETP.LE.AND P0, PT, R3, UR4, PT ;  /* 0x0000000403007c0c */ /* 0x000fda000bf03270 */
[----:B------:R-:W-:Y:S05]  /*11b0*/  @!P0 BRA `(.L_x_142) ;  /* 0xfffffff400e88947 */ /* 0x000fea000383ffff */
[----:B------:R-:W-:Y:S05]  /*11c0*/  EXIT ;  /* 0x000000000000794d */ /* 0x000fea0003800000 */
.L_x_143:
        /* <DEDUP_REMOVED lines=11> */
.L_x_174:


//--------------------- .text._ZN17fastertransformer14addBiasEndMaskI6__halfEEvPT_PKS2_PKiPKbii --------------------------
	.section	.text._ZN17fastertransformer14addBiasEndMaskI6__halfEEvPT_PKS2_PKiPKbii,"ax",@progbits
	.align	128
        .global         _ZN17fastertransformer14addBiasEndMaskI6__halfEEvPT_PKS2_PKiPKbii
        .type           _ZN17fastertransformer14addBiasEndMaskI6__halfEEvPT_PKS2_PKiPKbii,@function
        .size           _ZN17fastertransformer14addBiasEndMaskI6__halfEEvPT_PKS2_PKiPKbii,(.L_x_175 - _ZN17fastertransformer14addBiasEndMaskI6__halfEEvPT_PKS2_PKiPKbii)
        .other          _ZN17fastertransformer14addBiasEndMaskI6__halfEEvPT_PKS2_PKiPKbii,@"STO_CUDA_ENTRY STV_DEFAULT"
_ZN17fastertransformer14addBiasEndMaskI6__halfEEvPT_PKS2_PKiPKbii:
.text._ZN17fastertransformer14addBiasEndMaskI6__halfEEvPT_PKS2_PKiPKbii:
[----:B------:R-:W-:Y:S08]  /*0000*/  LDC R1, c[0x0][0x28] ;  /* 0x00000a00ff017b82 */ /* 0x000ff00000000800 */
[----:B------:R-:W0:Y:S01]  /*0010*/  LDC.64 R6, c[0x0][0x228] ;  /* 0x00008a00ff067b82 */ /* 0x000e220000000a00 */
[----:B------:R-:W1:Y:S01]  /*0020*/  S2R R4, SR_TID.X ;  /* 0x0000000000047919 */ /* 0x000e620000002100 */
[----:B------:R-:W-:Y:S01]  /*0030*/  ULDC.64 UR4, c[0x0][0x208] ;  /* 0x0000820000047ab9 */ /* 0x000fe20000000a00 */
[----:B------:R-:W-:Y:S01]  /*0040*/  PRMT R2, RZ, 0x7610, R2 ;  /* 0x00007610ff027816 */ /* 0x000fe20000000002 */
[----:B------:R-:W2:Y:S01]  /*0050*/  S2R R0, SR_CTAID.X ;  /* 0x0000000000007919 */ /* 0x000ea20000002500 */
[----:B0-----:R-:W-:-:S04]  /*0060*/  ISETP.NE.U32.AND P0, PT, R6, RZ, PT ;  /* 0x000000ff0600720c */ /* 0x001fc80003f05070 */
[----:B------:R-:W-:-:S13]  /*0070*/  ISETP.NE.AND.EX P0, PT, R7, RZ, PT, P0 ;  /* 0x000000ff0700720c */ /* 0x000fda0003f05300 */
[----:B-12---:R-:W-:Y:S05]  /*0080*/  @!P0 BRA `(.L_x_144) ;  /* 0x00000000000c8947 */ /* 0x006fea0003800000 */
[----:B------:R-:W-:-:S04]  /*0090*/  IADD3 R2, P0, R0, R6, RZ ;  /* 0x0000000600027210 */ /* 0x000fc80007f1e0ff */
[----:B------:R-:W-:-:S05]  /*00a0*/  LEA.HI.X.SX32 R3, R0, R7, 0x1, P0 ;  /* 0x0000000700037211 */ /* 0x000fca00000f0eff */
[----:B------:R0:W5:Y:S04]  /*00b0*/  LDG.E.U8 R2, desc[UR4][R2.64] ;  /* 0x0000000402027981 */ /* 0x000168000c1e1100 */
.L_x_144:
[----:B------:R-:W-:Y:S02]  /*00c0*/  ULDC UR6, c[0x0][0x234] ;  /* 0x00008d0000067ab9 */ /* 0x000fe40000000800 */
[----:B------:R-:W-:-:S13]  /*00d0*/  ISETP.GE.AND P0, PT, R4, UR6, PT ;  /* 0x0000000604007c0c */ /* 0x000fda000bf06270 */
[----:B------:R-:W-:Y:S05]  /*00e0*/  @P0 EXIT ;  /* 0x000000000000094d */ /* 0x000fea0003800000 */
[----:B-----5:R-:W-:Y:S01]  /*00f0*/  LOP3.LUT P0, RZ, R2, 0xff, RZ, 0xc0, !PT ;  /* 0x000000ff02ff7812 */ /* 0x020fe2000780c0ff */
[----:B------:R-:W-:Y:S01]  /*0100*/  ULDC UR6, c[0x0][0x0] ;  /* 0x0000000000067ab9 */ /* 0x000fe20000000800 */
[----:B0-----:R-:W-:-:S11]  /*0110*/  IMAD.MOV.U32 R3, RZ, RZ, R4 ;  /* 0x000000ffff037224 */ /* 0x001fd600078e0004 */
[----:B------:R-:W-:Y:S05]  /*0120*/  @!P0 BRA `(.L_x_145) ;  /* 0x0000000000588947 */ /* 0x000fea0003800000 */
[----:B------:R-:W0:Y:S08]  /*0130*/  LDC.64 R4, c[0x0][0x220] ;  /* 0x00008800ff047b82 */ /* 0x000e300000000a00 */
[----:B------:R-:W1:Y:S08]  /*0140*/  LDC.64 R6, c[0x0][0x210] ;  /* 0x00008400ff067b82 */ /* 0x000e700000000a00 */
[----:B------:R-:W2:Y:S01]  /*0150*/  LDC.64 R10, c[0x0][0x230] ;  /* 0x00008c00ff0a7b82 */ /* 0x000ea20000000a00 */
[----:B0-----:R-:W-:-:S07]  /*0160*/  IMAD.WIDE R4, R0, 0x4, R4 ;  /* 0x0000000400047825 */ /* 0x001fce00078e0204 */
.L_x_148:
[----:B--2---:R-:W-:Y:S01]  /*0170*/  ISETP.GE.AND P0, PT, R3, R10, PT ;  /* 0x0000000a0300720c */ /* 0x004fe20003f06270 */
[----:B01----:R-:W-:Y:S01]  /*0180*/  IMAD R9, R0, R11, R3 ;  /* 0x0000000b00097224 */ /* 0x003fe200078e0203 */
[----:B------:R-:W-:Y:S01]  /*0190*/  BSSY B0, `(.L_x_146) ;  /* 0x000000b000007945 */ /* 0x000fe20003800000 */
[----:B------:R-:W-:Y:S02]  /*01a0*/  IMAD.MOV.U32 R2, RZ, RZ, 0xfbff ;  /* 0x0000fbffff027424 */ /* 0x000fe400078e00ff */
[----:B-1----:R-:W-:-:S08]  /*01b0*/  IMAD.WIDE R8, R9, 0x2, R6 ;  /* 0x0000000209087825 */ /* 0x002fd000078e0206 */
[----:B------:R0:W-:Y:S01]  /*01c0*/  @P0 STG.E.U16 desc[UR4][R8.64], R2 ;  /* 0x0000000208000986 */ /* 0x0001e2000c101504 */
[----:B------:R-:W-:Y:S05]  /*01d0*/  @P0 BRA `(.L_x_147) ;  /* 0x0000000000180947 */ /* 0x000fea0003800000 */
[----:B0-----:R-:W2:Y:S01]  /*01e0*/  LDG.E R2, desc[UR4][R4.64] ;  /* 0x0000000404027981 */ /* 0x001ea2000c1e1900 */
[----:B------:R-:W-:Y:S01]  /*01f0*/  IMAD.MOV.U32 R12, RZ, RZ, 0xfbff ;  /* 0x0000fbffff0c7424 */ /* 0x000fe200078e00ff */
[----:B--2---:R-:W-:Y:S01]  /*0200*/  ISETP.NE.AND P0, PT, R3, R2, PT ;  /* 0x000000020300720c */ /* 0x004fe20003f05270 */
[----:B------:R-:W-:-:S12]  /*0210*/  IMAD.MOV.U32 R2, RZ, RZ, 0x7bff ;  /* 0x00007bffff027424 */ /* 0x000fd800078e00ff */
[----:B------:R-:W-:-:S05]  /*0220*/  @P0 PRMT R2, R12, 0x7610, R2 ;  /* 0x000076100c020816 */ /* 0x000fca0000000002 */
[----:B------:R1:W-:Y:S02]  /*0230*/  STG.E.U16 desc[UR4][R8.64], R2 ;  /* 0x0000000208007986 */ /* 0x0003e4000c101504 */
.L_x_147:
[----:B------:R-:W-:Y:S05]  /*0240*/  BSYNC B0 ;  /* 0x0000000000007941 */ /* 0x000fea0003800000 */
.L_x_146:
[----:B------:R-:W-:-:S04]  /*0250*/  IADD3 R3, R3, UR6, RZ ;  /* 0x0000000603037c10 */ /* 0x000fc8000fffe0ff */
[----:B------:R-:W-:-:S13]  /*0260*/  ISETP.GE.AND P0, PT, R3, R11, PT ;  /* 0x0000000b0300720c */ /* 0x000fda0003f06270 */
[----:B------:R-:W-:Y:S05]  /*0270*/  @!P0 BRA `(.L_x_148) ;  /* 0xfffffffc00bc8947 */ /* 0x000fea000383ffff */
[----:B------:R-:W-:Y:S05]  /*0280*/  EXIT ;  /* 0x000000000000794d */ /* 0x000fea0003800000 */
.L_x_145:
[----:B------:R-:W-:Y:S01]  /*0290*/  ULDC.64 UR8, c[0x0][0x218] ;  /* 0x0000860000087ab9 */ /* 0x000fe20000000a00 */
[----:B------:R-:W0:Y:S01]  /*02a0*/  LDC.64 R10, c[0x0][0x210] ;  /* 0x00008400ff0a7b82 */ /* 0x000e220000000a00 */
[----:B------:R-:W-:-:S04]  /*02b0*/  ISETP.NE.U32.AND P0, PT, RZ, UR8, PT ;  /* 0x00000008ff007c0c */ /* 0x000fc8000bf05070 */
[----:B------:R-:W-:-:S03]  /*02c0*/  ISETP.NE.AND.EX P0, PT, RZ, UR9, PT, P0 ;  /* 0x00000009ff007c0c */ /* 0x000fc6000bf05300 */
[----:B------:R-:W1:Y:S08]  /*02d0*/  LDC.64 R6, c[0x0][0x218] ;  /* 0x00008600ff067b82 */ /* 0x000e700000000a00 */
[----:B------:R-:W2:Y:S02]  /*02e0*/  LDC.64 R14, c[0x0][0x230] ;  /* 0x00008c00ff0e7b82 */ /* 0x000ea40000000a00 */
[----:B------:R-:W-:Y:S05]  /*02f0*/  @!P0 BRA `(.L_x_149) ;  /* 0x0000000000448947 */ /* 0x000fea0003800000 */
.L_x_152:
[----:B--2---:R-:W-:Y:S01]  /*0300*/  ISETP.GE.AND P0, PT, R3, R14, PT ;  /* 0x0000000e0300720c */ /* 0x004fe20003f06270 */
[----:B0-----:R-:W-:Y:S01]  /*0310*/  IMAD R9, R0, R15, R3 ;  /* 0x0000000f00097224 */ /* 0x001fe200078e0203 */
[----:B------:R-:W-:Y:S01]  /*0320*/  BSSY B0, `(.L_x_150) ;  /* 0x000000a000007945 */ /* 0x000fe20003800000 */
[----:B------:R-:W-:Y:S02]  /*0330*/  IMAD.MOV.U32 R4, RZ, RZ, 0xfbff ;  /* 0x0000fbffff047424 */ /* 0x000fe400078e00ff */
[----:B0-----:R-:W-:-:S08]  /*0340*/  IMAD.WIDE R8, R9, 0x2, R10 ;  /* 0x0000000209087825 */ /* 0x001fd000078e020a */
[----:B------:R0:W-:Y:S01]  /*0350*/  @P0 STG.E.U16 desc[UR4][R8.64], R4 ;  /* 0x0000000408000986 */ /* 0x0001e2000c101504 */
[----:B------:R-:W-:Y:S05]  /*0360*/  @P0 BRA `(.L_x_151) ;  /* 0x0000000000140947 */ /* 0x000fea0003800000 */
[----:B01----:R-:W-:Y:S01]  /*0370*/  IMAD.WIDE R4, R3, 0x2, R6 ;  /* 0x0000000203047825 */ /* 0x003fe200078e0206 */
[----:B------:R-:W2:Y:S05]  /*0380*/  LDG.E.U16 R13, desc[UR4][R8.64] ;  /* 0x00000004080d7981 */ /* 0x000eaa000c1e1500 */
[----:B------:R-:W2:Y:S02]  /*0390*/  LDG.E.U16 R4, desc[UR4][R4.64] ;  /* 0x0000000404047981 */ /* 0x000ea4000c1e1500 */
[----:B--2---:R-:W-:-:S05]  /*03a0*/  HADD2 R2, R13.H0_H0, R4.H0_H0 ;  /* 0x200000040d027230 */ /* 0x004fca0000000800 */
[----:B------:R2:W-:Y:S02]  /*03b0*/  STG.E.U16 desc[UR4][R8.64], R2 ;  /* 0x0000000208007986 */ /* 0x0005e4000c101504 */
.L_x_151:
[----:B------:R-:W-:Y:S05]  /*03c0*/  BSYNC B0 ;  /* 0x0000000000007941 */ /* 0x000fea0003800000 */
.L_x_150:
[----:B------:R-:W-:-:S05]  /*03d0*/  VIADD R3, R3, UR6 ;  /* 0x0000000603037c36 */ /* 0x000fca0008000000 */
[----:B------:R-:W-:-:S13]  /*03e0*/  ISETP.GE.AND P0, PT, R3, R15, PT ;  /* 0x0000000f0300720c */ /* 0x000fda0003f06270 */
[----:B------:R-:W-:Y:S05]  /*03f0*/  @!P0 BRA `(.L_x_152) ;  /* 0xfffffffc00c08947 */ /* 0x000fea000383ffff */
[----:B------:R-:W-:Y:S05]  /*0400*/  EXIT ;  /* 0x000000000000794d */ /* 0x000fea0003800000 */
.L_x_149:
[----:B------:R-:W-:Y:S01]  /*0410*/  ULDC UR7, c[0x0][0x230] ;  /* 0x00008c0000077ab9 */ /* 0x000fe20000000800 */
[----:B------:R-:W-:-:S05]  /*0420*/  ULDC UR8, c[0x0][0x234] ;  /* 0x00008d0000087ab9 */ /* 0x000fca0000000800 */
.L_x_153:
[----:B------:R-:W-:Y:S01]  /*0430*/  ISETP.GE.AND P0, PT, R3, UR7, PT ;  /* 0x0000000703007c0c */ /* 0x000fe2000bf06270 */
[----:B------:R-:W-:-:S12]  /*0440*/  HFMA2.MMA R2, -RZ, RZ, 0, -65504 ;  /* 0x0000fbffff027435 */ /* 0x000fd800000001ff */
[----:B------:R-:W3:Y:S01]  /*0450*/  @P0 LDC.64 R4, c[0x0][0x210] ;  /* 0x00008400ff040b82 */ /* 0x000ee20000000a00 */
[----:B-1----:R-:W-:Y:S02]  /*0460*/  @P0 IMAD R7, R0, UR8, R3 ;  /* 0x0000000800070c24 */ /* 0x002fe4000f8e0203 */
[----:B------:R-:W-:Y:S02]  /*0470*/  VIADD R3, R3, UR6 ;  /* 0x0000000603037c36 */ /* 0x000fe40008000000 */
[----:B---3--:R-:W-:-:S05]  /*0480*/  @P0 IMAD.WIDE R4, R7, 0x2, R4 ;  /* 0x0000000207040825 */ /* 0x008fca00078e0204 */
[----:B------:R3:W-:Y:S01]  /*0490*/  @P0 STG.E.U16 desc[UR4][R4.64], R2 ;  /* 0x0000000204000986 */ /* 0x0007e2000c101504 */
[----:B------:R-:W-:-:S13]  /*04a0*/  ISETP.GE.AND P0, PT, R3, UR8, PT ;  /* 0x0000000803007c0c */ /* 0x000fda000bf06270 */
[----:B---3--:R-:W-:Y:S05]  /*04b0*/  @!P0 BRA `(.L_x_153) ;  /* 0xfffffffc00dc8947 */ /* 0x008fea000383ffff */
[----:B------:R-:W-:Y:S05]  /*04c0*/  EXIT ;  /* 0x000000000000794d */ /* 0x000fea0003800000 */
.L_x_154:
        /* <DEDUP_REMOVED lines=11> */
.L_x_175:


//--------------------- .text._ZN17fastertransformer14addBiasEndMaskIfEEvPT_PKS1_PKiPKbii --------------------------
	.section	.text._ZN17fastertransformer14addBiasEndMaskIfEEvPT_PKS1_PKiPKbii,"ax",@progbits
	.align	128
        .global         _ZN17fastertransformer14addBiasEndMaskIfEEvPT_PKS1_PKiPKbii
        .type           _ZN17fastertransformer14addBiasEndMaskIfEEvPT_PKS1_PKiPKbii,@function
        .size           _ZN17fastertransformer14addBiasEndMaskIfEEvPT_PKS1_PKiPKbii,(.L_x_176 - _ZN17fastertransformer14addBiasEndMaskIfEEvPT_PKS1_PKiPKbii)
        .other          _ZN17fastertransformer14addBiasEndMaskIfEEvPT_PKS1_PKiPKbii,@"STO_CUDA_ENTRY STV_DEFAULT"
_ZN17fastertransformer14addBiasEndMaskIfEEvPT_PKS1_PKiPKbii:
.text._ZN17fastertransformer14addBiasEndMaskIfEEvPT_PKS1_PKiPKbii:
        /* <DEDUP_REMOVED lines=12> */
.L_x_155:
[----:B------:R-:W-:Y:S02]  /*00c0*/  ULDC UR6, c[0x0][0x234] ;  /* 0x00008d0000067ab9 */ /* 0x000fe40000000800 */
[----:B------:R-:W-:-:S13]  /*00d0*/  ISETP.GE.AND P0, PT, R4, UR6, PT ;  /* 0x0000000604007c0c */ /* 0x000fda000bf06270 */
[----:B------:R-:W-:Y:S05]  /*00e0*/  @P0 EXIT ;  /* 0x000000000000094d */ /* 0x000fea0003800000 */
[----:B-----5:R-:W-:Y:S01]  /*00f0*/  LOP3.LUT P0, RZ, R2, 0xff, RZ, 0xc0, !PT ;  /* 0x000000ff02ff7812 */ /* 0x020fe2000780c0ff */
[----:B------:R-:W-:Y:S01]  /*0100*/  ULDC UR6, c[0x0][0x0] ;  /* 0x0000000000067ab9 */ /* 0x000fe20000000800 */
[----:B0-----:R-:W-:-:S11]  /*0110*/  IMAD.MOV.U32 R3, RZ, RZ, R4 ;  /* 0x000000ffff037224 */ /* 0x001fd600078e0004 */
[----:B------:R-:W-:Y:S05]  /*0120*/  @!P0 BRA `(.L_x_156) ;  /* 0x0000000000488947 */ /* 0x000fea0003800000 */
[----:B------:R-:W0:Y:S01]  /*0130*/  LDC.64 R4, c[0x0][0x220] ;  /* 0x00008800ff047b82 */ /* 0x000e220000000a00 */
[----:B------:R-:W-:-:S07]  /*0140*/  ULDC.64 UR8, c[0x0][0x230] ;  /* 0x00008c0000087ab9 */ /* 0x000fce0000000a00 */
[----:B------:R-:W1:Y:S01]  /*0150*/  LDC.64 R6, c[0x0][0x210] ;  /* 0x00008400ff067b82 */ /* 0x000e620000000a00 */
[----:B0-----:R-:W-:-:S07]  /*0160*/  IMAD.WIDE R4, R0, 0x4, R4 ;  /* 0x0000000400047825 */ /* 0x001fce00078e0204 */
.L_x_157:
[----:B------:R-:W-:Y:S01]  /*0170*/  ISETP.GE.AND P0, PT, R3, UR8, PT ;  /* 0x0000000803007c0c */ /* 0x000fe2000bf06270 */
[----:B------:R-:W-:-:S04]  /*0180*/  IMAD R9, R0, UR9, R3 ;  /* 0x0000000900097c24 */ /* 0x000fc8000f8e0203 */
[----:B-1----:R-:W-:-:S08]  /*0190*/  IMAD.WIDE R8, R9, 0x4, R6 ;  /* 0x0000000409087825 */ /* 0x002fd000078e0206 */
[----:B------:R-:W-:-:S05]  /*01a0*/  @P0 IMAD.MOV.U32 R13, RZ, RZ, -0x800001 ;  /* 0xff7fffffff0d0424 */ /* 0x000fca00078e00ff */
[----:B------:R0:W-:Y:S04]  /*01b0*/  @P0 STG.E desc[UR4][R8.64], R13 ;  /* 0x0000000d08000986 */ /* 0x0001e8000c101904 */
[----:B------:R-:W2:Y:S01]  /*01c0*/  @!P0 LDG.E R2, desc[UR4][R4.64] ;  /* 0x0000000404028981 */ /* 0x000ea2000c1e1900 */
[----:B------:R-:W-:Y:S01]  /*01d0*/  @!P0 IMAD.MOV.U32 R11, RZ, RZ, 0x7f7fffff ;  /* 0x7f7fffffff0b8424 */ /* 0x000fe200078e00ff */
[C---:B--2---:R-:W-:Y:S01]  /*01e0*/  @!P0 ISETP.NE.AND P1, PT, R3.reuse, R2, PT ;  /* 0x000000020300820c */ /* 0x044fe20003f25270 */
[----:B------:R-:W-:-:S03]  /*01f0*/  VIADD R3, R3, UR6 ;  /* 0x0000000603037c36 */ /* 0x000fc60008000000 */
[----:B------:R-:W-:-:S05]  /*0200*/  @!P0 FSEL R11, R11, -3.40282346638528859812e+38, !P1 ;  /* 0xff7fffff0b0b8808 */ /* 0x000fca0004800000 */
[----:B------:R0:W-:Y:S01]  /*0210*/  @!P0 STG.E desc[UR4][R8.64], R11 ;  /* 0x0000000b08008986 */ /* 0x0001e2000c101904 */
[----:B------:R-:W-:-:S13]  /*0220*/  ISETP.GE.AND P0, PT, R3, UR9, PT ;  /* 0x0000000903007c0c */ /* 0x000fda000bf06270 */
[----:B0-----:R-:W-:Y:S05]  /*0230*/  @!P0 BRA `(.L_x_157) ;  /* 0xfffffffc00cc8947 */ /* 0x001fea000383ffff */
[----:B------:R-:W-:Y:S05]  /*0240*/  EXIT ;  /* 0x000000000000794d */ /* 0x000fea0003800000 */
.L_x_156:
[----:B------:R-:W-:Y:S01]  /*0250*/  ULDC.64 UR8, c[0x0][0x218] ;  /* 0x0000860000087ab9 */ /* 0x000fe20000000a00 */
[----:B------:R-:W0:Y:S01]  /*0260*/  LDC.64 R10, c[0x0][0x210] ;  /* 0x00008400ff0a7b82 */ /* 0x000e220000000a00 */
[----:B------:R-:W-:-:S04]  /*0270*/  ISETP.NE.U32.AND P0, PT, RZ, UR8, PT ;  /* 0x00000008ff007c0c */ /* 0x000fc8000bf05070 */
[----:B------:R-:W-:-:S03]  /*0280*/  ISETP.NE.AND.EX P0, PT, RZ, UR9, PT, P0 ;  /* 0x00000009ff007c0c */ /* 0x000fc6000bf05300 */
[----:B------:R-:W1:Y:S08]  /*0290*/  LDC.64 R6, c[0x0][0x218] ;  /* 0x00008600ff067b82 */ /* 0x000e700000000a00 */
[----:B------:R-:W2:Y:S02]  /*02a0*/  LDC.64 R14, c[0x0][0x230] ;  /* 0x00008c00ff0e7b82 */ /* 0x000ea40000000a00 */
[----:B------:R-:W-:Y:S05]  /*02b0*/  @!P0 BRA `(.L_x_158) ;  /* 0x0000000000448947 */ /* 0x000fea0003800000 */
.L_x_161:
[----:B--2---:R-:W-:Y:S01]  /*02c0*/  ISETP.GE.AND P0, PT, R3, R14, PT ;  /* 0x0000000e0300720c */ /* 0x004fe20003f06270 */
[----:B0-----:R-:W-:Y:S01]  /*02d0*/  IMAD R9, R0, R15, R3 ;  /* 0x0000000f00097224 */ /* 0x001fe200078e0203 */
[----:B------:R-:W-:Y:S03]  /*02e0*/  BSSY B0, `(.L_x_159) ;  /* 0x000000a000007945 */ /* 0x000fe60003800000 */
[----:B0-----:R-:W-:-:S08]  /*02f0*/  IMAD.WIDE R8, R9, 0x4, R10 ;  /* 0x0000000409087825 */ /* 0x001fd000078e020a */
[----:B------:R-:W-:-:S05]  /*0300*/  @P0 IMAD.MOV.U32 R5, RZ, RZ, -0x800001 ;  /* 0xff7fffffff050424 */ /* 0x000fca00078e00ff */
[----:B------:R0:W-:Y:S01]  /*0310*/  @P0 STG.E desc[UR4][R8.64], R5 ;  /* 0x0000000508000986 */ /* 0x0001e2000c101904 */
[----:B------:R-:W-:Y:S05]  /*0320*/  @P0 BRA `(.L_x_160) ;  /* 0x0000000000140947 */ /* 0x000fea0003800000 */
[----:B01----:R-:W-:Y:S01]  /*0330*/  IMAD.WIDE R4, R3, 0x4, R6 ;  /* 0x0000000403047825 */ /* 0x003fe200078e0206 */
[----:B------:R-:W2:Y:S05]  /*0340*/  LDG.E R13, desc[UR4][R8.64] ;  /* 0x00000004080d7981 */ /* 0x000eaa000c1e1900 */
[----:B------:R-:W2:Y:S02]  /*0350*/  LDG.E R4, desc[UR4][R4.64] ;  /* 0x0000000404047981 */ /* 0x000ea4000c1e1900 */
[----:B--2---:R-:W-:-:S05]  /*0360*/  FADD.FTZ R13, R4, R13 ;  /* 0x0000000d040d7221 */ /* 0x004fca0000010000 */
[----:B------:R2:W-:Y:S02]  /*0370*/  STG.E desc[UR4][R8.64], R13 ;  /* 0x0000000d08007986 */ /* 0x0005e4000c101904 */
.L_x_160:
[----:B------:R-:W-:Y:S05]  /*0380*/  BSYNC B0 ;  /* 0x0000000000007941 */ /* 0x000fea0003800000 */
.L_x_159:
[----:B------:R-:W-:-:S05]  /*0390*/  VIADD R3, R3, UR6 ;  /* 0x0000000603037c36 */ /* 0x000fca0008000000 */
[----:B------:R-:W-:-:S13]  /*03a0*/  ISETP.GE.AND P0, PT, R3, R15, PT ;  /* 0x0000000f0300720c */ /* 0x000fda0003f06270 */
[----:B------:R-:W-:Y:S05]  /*03b0*/  @!P0 BRA `(.L_x_161) ;  /* 0xfffffffc00c08947 */ /* 0x000fea000383ffff */
[----:B------:R-:W-:Y:S05]  /*03c0*/  EXIT ;  /* 0x000000000000794d */ /* 0x000fea0003800000 */
.L_x_158:
[----:B------:R-:W-:Y:S01]  /*03d0*/  ULDC UR7, c[0x0][0x230] ;  /* 0x00008c0000077ab9 */ /* 0x000fe20000000800 */
[----:B------:R-:W-:-:S05]  /*03e0*/  ULDC UR8, c[0x0][0x234] ;  /* 0x00008d0000087ab9 */ /* 0x000fca0000000800 */
.L_x_162:
[----:B------:R-:W-:-:S13]  /*03f0*/  ISETP.GE.AND P0, PT, R3, UR7, PT ;  /* 0x0000000703007c0c */ /* 0x000fda000bf06270 */
[----:B------:R-:W3:Y:S01]  /*0400*/  @P0 LDC.64 R4, c[0x0][0x210] ;  /* 0x00008400ff040b82 */ /* 0x000ee20000000a00 */
[----:B-1----:R-:W-:Y:S02]  /*0410*/  @P0 IMAD R7, R0, UR8, R3 ;  /* 0x0000000800070c24 */ /* 0x002fe4000f8e0203 */
[----:B------:R-:W-:Y:S02]  /*0420*/  @P0 IMAD.MOV.U32 R9, RZ, RZ, -0x800001 ;  /* 0xff7fffffff090424 */ /* 0x000fe400078e00ff */
[----:B------:R-:W-:Y:S02]  /*0430*/  VIADD R3, R3, UR6 ;  /* 0x0000000603037c36 */ /* 0x000fe40008000000 */
[----:B---3--:R-:W-:-:S05]  /*0440*/  @P0 IMAD.WIDE R4, R7, 0x4, R4 ;  /* 0x0000000407040825 */ /* 0x008fca00078e0204 */
[----:B------:R3:W-:Y:S01]  /*0450*/  @P0 STG.E desc[UR4][R4.64], R9 ;  /* 0x0000000904000986 */ /* 0x0007e2000c101904 */
[----:B------:R-:W-:-:S13]  /*0460*/  ISETP.GE.AND P0, PT, R3, UR8, PT ;  /* 0x0000000803007c0c */ /* 0x000fda000bf06270 */
[----:B---3--:R-:W-:Y:S05]  /*0470*/  @!P0 BRA `(.L_x_162) ;  /* 0xfffffffc00dc8947 */ /* 0x008fea000383ffff */
[----:B------:R-:W-:Y:S05]  /*0480*/  EXIT ;  /* 0x000000000000794d */ /* 0x000fea0003800000 */
.L_x_163:
        /* <DEDUP_REMOVED lines=15> */
.L_x_176:


//--------------------- .text._ZN17fastertransformer21curandBatchInitializeEP17curandStateXORWOWiPKy --------------------------
	.section	.text._ZN17fastertransformer21curandBatchInitializeEP17curandStateXORWOWiPKy,"ax",@progbits
	.align	128
        .global         _ZN17fastertransformer21curandBatchInitializeEP17curandStateXORWOWiPKy
        .type           _ZN17fastertransformer21curandBatchInitializeEP17curandStateXORWOWiPKy,@function
        .size           _ZN17fastertransformer21curandBatchInitializeEP17curandStateXORWOWiPKy,(.L_x_177 - _ZN17fastertransformer21curandBatchInitializeEP17curandStateXORWOWiPKy)
        .other          _ZN17fastertransformer21curandBatchInitializeEP17curandStateXORWOWiPKy,@"STO_CUDA_ENTRY STV_DEFAULT"
_ZN17fastertransformer21curandBatchInitializeEP17curandStateXORWOWiPKy:
.text._ZN17fastertransformer21curandBatchInitializeEP17curandStateXORWOWiPKy:
[----:B------:R-:W-:Y:S01]  /*0000*/  LDC R1, c[0x0][0x28] ;  /* 0x00000a00ff017b82 */ /* 0x000fe20000000800 */
[----:B------:R-:W0:Y:S01]  /*0010*/  S2R R7, SR_TID.X ;  /* 0x0000000000077919 */ /* 0x000e220000002100 */
[----:B------:R-:W-:Y:S01]  /*0020*/  ULDC UR4, c[0x0][0x0] ;  /* 0x0000000000047ab9 */ /* 0x000fe20000000800 */
[----:B------:R-:W0:Y:S02]  /*0030*/  S2R R0, SR_CTAID.X ;  /* 0x0000000000007919 */ /* 0x000e240000002500 */
[----:B0-----:R-:W-:Y:S01]  /*0040*/  IMAD R7, R0, UR4, R7 ;  /* 0x0000000400077c24 */ /* 0x001fe2000f8e0207 */
[----:B------:R-:W-:-:S04]  /*0050*/  ULDC UR4, c[0x0][0x218] ;  /* 0x0000860000047ab9 */ /* 0x000fc80000000800 */
[----:B------:R-:W-:-:S13]  /*0060*/  ISETP.GE.AND P0, PT, R7, UR4, PT ;  /* 0x0000000407007c0c */ /* 0x000fda000bf06270 */
[----:B------:R-:W-:Y:S05]  /*0070*/  @P0 EXIT ;  /* 0x000000000000094d */ /* 0x000fea0003800000 */
[----:B------:R-:W0:Y:S01]  /*0080*/  LDC.64 R2, c[0x0][0x220] ;  /* 0x00008800ff027b82 */ /* 0x000e220000000a00 */
[----:B------:R-:W-:-:S07]  /*0090*/  ULDC.64 UR4, c[0x0][0x208] ;  /* 0x0000820000047ab9 */ /* 0x000fce0000000a00 */
[----:B------:R-:W1:Y:S01]  /*00a0*/  LDC.64 R4, c[0x0][0x210] ;  /* 0x00008400ff047b82 */ /* 0x000e620000000a00 */
[----:B0-----:R-:W-:-:S06]  /*00b0*/  IMAD.WIDE R2, R7, 0x8, R2 ;  /* 0x0000000807027825 */ /* 0x001fcc00078e0202 */
[----:B------:R-:W2:Y:S01]  /*00c0*/  LDG.E.64 R2, desc[UR4][R2.64] ;  /* 0x0000000402027981 */ /* 0x000ea2000c1e1b00 */
[----:B-1----:R-:W-:-:S05]  /*00d0*/  IMAD.WIDE R4, R7, 0x30, R4 ;  /* 0x0000003007047825 */ /* 0x002fca00078e0204 */
[----:B------:R-:W-:Y:S04]  /*00e0*/  STG.E.64 desc[UR4][R4.64+0x18], RZ ;  /* 0x000018ff04007986 */ /* 0x000fe8000c101b04 */
[----:B------:R-:W-:Y:S04]  /*00f0*/  STG.E desc[UR4][R4.64+0x20], RZ ;  /* 0x000020ff04007986 */ /* 0x000fe8000c101904 */
[----:B------:R-:W-:Y:S01]  /*0100*/  STG.E.64 desc[UR4][R4.64+0x28], RZ ;  /* 0x000028ff04007986 */ /* 0x000fe2000c101b04 */
[----:B--2---:R-:W-:Y:S02]  /*0110*/  LOP3.LUT R0, R2, 0xaad26b49, RZ, 0x3c, !PT ;  /* 0xaad26b4902007812 */ /* 0x004fe400078e3cff */
[----:B------:R-:W-:-:S03]  /*0120*/  LOP3.LUT R6, R3, 0xf7dcefdd, RZ, 0x3c, !PT ;  /* 0xf7dcefdd03067812 */ /* 0x000fc600078e3cff */
[----:B------:R-:W-:Y:S02]  /*0130*/  IMAD R0, R0, 0x4182bed5, RZ ;  /* 0x4182bed500007824 */ /* 0x000fe400078e02ff */
[----:B------:R-:W-:Y:S02]  /*0140*/  IMAD R9, R6, -0x658354e5, RZ ;  /* 0x9a7cab1b06097824 */ /* 0x000fe400078e02ff */
[C---:B------:R-:W-:Y:S01]  /*0150*/  VIADD R7, R0.reuse, 0x75bcd15 ;  /* 0x075bcd1500077836 */ /* 0x040fe20000000000 */
[C---:B------:R-:W-:Y:S01]  /*0160*/  LOP3.LUT R10, R0.reuse, 0x159a55e5, RZ, 0x3c, !PT ;  /* 0x159a55e5000a7812 */ /* 0x040fe200078e3cff */
[C---:B------:R-:W-:Y:S01]  /*0170*/  VIADD R3, R0.reuse, 0x583f19 ;  /* 0x00583f1900037836 */ /* 0x040fe20000000000 */
[----:B------:R-:W-:Y:S02]  /*0180*/  IADD3 R6, R0, 0x64f0c9, R9 ;  /* 0x0064f0c900067810 */ /* 0x000fe40007ffe009 */
[C---:B------:R-:W-:Y:S02]  /*0190*/  IADD3 R11, R9.reuse, 0x1f123bb5, RZ ;  /* 0x1f123bb5090b7810 */ /* 0x040fe40007ffe0ff */
[----:B------:R-:W-:Y:S01]  /*01a0*/  LOP3.LUT R2, R9, 0x5491333, RZ, 0x3c, !PT ;  /* 0x0549133309027812 */ /* 0x000fe200078e3cff */
[----:B------:R-:W-:Y:S04]  /*01b0*/  STG.E.64 desc[UR4][R4.64], R6 ;  /* 0x0000000604007986 */ /* 0x000fe8000c101b04 */
[----:B------:R-:W-:Y:S04]  /*01c0*/  STG.E.64 desc[UR4][R4.64+0x8], R10 ;  /* 0x0000080a04007986 */ /* 0x000fe8000c101b04 */
[----:B------:R-:W-:Y:S01]  /*01d0*/  STG.E.64 desc[UR4][R4.64+0x10], R2 ;  /* 0x0000100204007986 */ /* 0x000fe2000c101b04 */
[----:B------:R-:W-:Y:S05]  /*01e0*/  EXIT ;  /* 0x000000000000794d */ /* 0x000fea0003800000 */
.L_x_164:
        /* <DEDUP_REMOVED lines=9> */
.L_x_177:


//--------------------- .text._ZN17fastertransformer16curandInitializeEP17curandStateXORWOWiy --------------------------
	.section	.text._ZN17fastertransformer16curandInitializeEP17curandStateXORWOWiy,"ax",@progbits
	.align	128
        .global         _ZN17fastertransformer16curandInitializeEP17curandStateXORWOWiy
        .type           _ZN17fastertransformer16curandInitializeEP17curandStateXORWOWiy,@function
        .size           _ZN17fastertransformer16curandInitializeEP17curandStateXORWOWiy,(.L_x_178 - _ZN17fastertransformer16curandInitializeEP17curandStateXORWOWiy)
        .other          _ZN17fastertransformer16curandInitializeEP17curandStateXORWOWiy,@"STO_CUDA_ENTRY STV_DEFAULT"
_ZN17fastertransformer16curandInitializeEP17curandStateXORWOWiy:
.text._ZN17fastertransformer16curandInitializeEP17curandStateXORWOWiy:
[----:B------:R-:W-:Y:S01]  /*0000*/  LDC R1, c[0x0][0x28] ;  /* 0x00000a00ff017b82 */ /* 0x000fe20000000800 */
[----:B------:R-:W0:Y:S01]  /*0010*/  S2R R5, SR_TID.X ;  /* 0x0000000000057919 */ /* 0x000e220000002100 */
[----:B------:R-:W-:Y:S01]  /*0020*/  ULDC UR4, c[0x0][0x0] ;  /* 0x0000000000047ab9 */ /* 0x000fe20000000800 */
[----:B------:R-:W0:Y:S02]  /*0030*/  S2R R0, SR_CTAID.X ;  /* 0x0000000000007919 */ /* 0x000e240000002500 */
[----:B0-----:R-:W-:Y:S01]  /*0040*/  IMAD R5, R0, UR4, R5 ;  /* 0x0000000400057c24 */ /* 0x001fe2000f8e0205 */
[----:B------:R-:W-:-:S04]  /*0050*/  ULDC UR4, c[0x0][0x218] ;  /* 0x0000860000047ab9 */ /* 0x000fc80000000800 */
[----:B------:R-:W-:-:S13]  /*0060*/  ISETP.GE.U32.AND P0, PT, R5, UR4, PT ;  /* 0x0000000405007c0c */ /* 0x000fda000bf06070 */
[----:B------:R-:W-:Y:S05]  /*0070*/  @P0 EXIT ;  /* 0x000000000000094d */ /* 0x000fea0003800000 */
[----:B------:R-:W0:Y:S01]  /*0080*/  LDC.64 R6, c[0x0][0x220] ;  /* 0x00008800ff067b82 */ /* 0x000e220000000a00 */
[----:B------:R-:W-:-:S07]  /*0090*/  ULDC.64 UR4, c[0x0][0x208] ;  /* 0x0000820000047ab9 */ /* 0x000fce0000000a00 */
[----:B------:R-:W1:Y:S01]  /*00a0*/  LDC.64 R2, c[0x0][0x210] ;  /* 0x00008400ff027b82 */ /* 0x000e620000000a00 */
[----:B0-----:R-:W-:Y:S02]  /*00b0*/  LOP3.LUT R0, R6, 0xaad26b49, RZ, 0x3c, !PT ;  /* 0xaad26b4906007812 */ /* 0x001fe400078e3cff */
[----:B------:R-:W-:-:S03]  /*00c0*/  LOP3.LUT R4, R7, 0xf7dcefdd, RZ, 0x3c, !PT ;  /* 0xf7dcefdd07047812 */ /* 0x000fc600078e3cff */
[----:B------:R-:W-:Y:S02]  /*00d0*/  IMAD R0, R0, 0x4182bed5, RZ ;  /* 0x4182bed500007824 */ /* 0x000fe400078e02ff */
[----:B------:R-:W-:Y:S02]  /*00e0*/  IMAD R7, R4, -0x658354e5, RZ ;  /* 0x9a7cab1b04077824 */ /* 0x000fe400078e02ff */
[----:B-1----:R-:W-:Y:S01]  /*00f0*/  IMAD.WIDE.U32 R2, R5, 0x30, R2 ;  /* 0x0000003005027825 */ /* 0x002fe200078e0002 */
[C---:B------:R-:W-:Y:S02]  /*0100*/  LOP3.LUT R8, R0.reuse, 0x159a55e5, RZ, 0x3c, !PT ;  /* 0x159a55e500087812 */ /* 0x040fe400078e3cff */
[C---:B------:R-:W-:Y:S01]  /*0110*/  IADD3 R4, R0.reuse, 0x64f0c9, R7 ;  /* 0x0064f0c900047810 */ /* 0x040fe20007ffe007 */
[C---:B------:R-:W-:Y:S01]  /*0120*/  VIADD R5, R0.reuse, 0x75bcd15 ;  /* 0x075bcd1500057836 */ /* 0x040fe20000000000 */
[C---:B------:R-:W-:Y:S01]  /*0130*/  IADD3 R9, R7.reuse, 0x1f123bb5, RZ ;  /* 0x1f123bb507097810 */ /* 0x040fe20007ffe0ff */
[----:B------:R-:W-:Y:S01]  /*0140*/  VIADD R11, R0, 0x583f19 ;  /* 0x00583f19000b7836 */ /* 0x000fe20000000000 */
[----:B------:R-:W-:Y:S01]  /*0150*/  LOP3.LUT R10, R7, 0x5491333, RZ, 0x3c, !PT ;  /* 0x05491333070a7812 */ /* 0x000fe200078e3cff */
[----:B------:R-:W-:Y:S04]  /*0160*/  STG.E.64 desc[UR4][R2.64+0x18], RZ ;  /* 0x000018ff02007986 */ /* 0x000fe8000c101b04 */
[----:B------:R-:W-:Y:S04]  /*0170*/  STG.E.64 desc[UR4][R2.64], R4 ;  /* 0x0000000402007986 */ /* 0x000fe8000c101b04 */
[----:B------:R-:W-:Y:S04]  /*0180*/  STG.E.64 desc[UR4][R2.64+0x8], R8 ;  /* 0x0000080802007986 */ /* 0x000fe8000c101b04 */
[----:B------:R-:W-:Y:S04]  /*0190*/  STG.E desc[UR4][R2.64+0x20], RZ ;  /* 0x000020ff02007986 */ /* 0x000fe8000c101904 */
[----:B------:R-:W-:Y:S04]  /*01a0*/  STG.E.64 desc[UR4][R2.64+0x28], RZ ;  /* 0x000028ff02007986 */ /* 0x000fe8000c101b04 */
[----:B------:R-:W-:Y:S01]  /*01b0*/  STG.E.64 desc[UR4][R2.64+0x10], R10 ;  /* 0x0000100a02007986 */ /* 0x000fe2000c101b04 */
[----:B------:R-:W-:Y:S05]  /*01c0*/  EXIT ;  /* 0x000000000000794d */ /* 0x000fea0003800000 */
.L_x_165:
        /* <DEDUP_REMOVED lines=11> */
.L_x_178:


//--------------------- .text._ZN3cub17CUB_300001_SM_9006detail11EmptyKernelIvEEvv --------------------------
	.section	.text._ZN3cub17CUB_300001_SM_9006detail11EmptyKernelIvEEvv,"ax",@progbits
	.align	128
        .global         _ZN3cub17CUB_300001_SM_9006detail11EmptyKernelIvEEvv
        .type           _ZN3cub17CUB_300001_SM_9006detail11EmptyKernelIvEEvv,@function
        .size           _ZN3cub17CUB_300001_SM_9006detail11EmptyKernelIvEEvv,(.L_x_179 - _ZN3cub17CUB_300001_SM_9006detail11EmptyKernelIvEEvv)
        .other          _ZN3cub17CUB_300001_SM_9006detail11EmptyKernelIvEEvv,@"STO_CUDA_ENTRY STV_DEFAULT"
_ZN3cub17CUB_300001_SM_9006detail11EmptyKernelIvEEvv:
.text._ZN3cub17CUB_300001_SM_9006detail11EmptyKernelIvEEvv:
[----:B------:R-:W-:Y:S01]  /*0000*/  LDC R1, c[0x0][0x28] ;  /* 0x00000a00ff017b82 */ /* 0x000fe20000000800 */
[----:B------:R-:W-:Y:S05]  /*0010*/  EXIT ;  /* 0x000000000000794d */ /* 0x000fea0003800000 */
.L_x_166:
        /* <DEDUP_REMOVED lines=14> */
.L_x_179:


//--------------------- .nv.global.init           --------------------------
	.section	.nv.global.init,"aw",@progbits
	.align	4
.nv.global.init:
	.type		mrg32k3aM1SubSeq,@object
	.size		mrg32k3aM1SubSeq,(mrg32k3aM2SubSeq - mrg32k3aM1SubSeq)
mrg32k3aM1SubSeq:
        /*0000*/ 	.byte	0x0b, 0xcc, 0xee, 0x04, 0x73, 0x29, 0x8b, 0x6f, 0xf6, 0x53, 0x03, 0xf6, 0x23, 0xf6, 0xea, 0xda
        /* <DEDUP_REMOVED lines=125> */
	.type		mrg32k3aM2SubSeq,@object
	.size		mrg32k3aM2SubSeq,(mrg32k3aM1 - mrg32k3aM2SubSeq)
mrg32k3aM2SubSeq:
        /* <DEDUP_REMOVED lines=126> */
	.type		mrg32k3aM1,@object
	.size		mrg32k3aM1,(mrg32k3aM1Seq - mrg32k3aM1)
mrg32k3aM1:
        /* <DEDUP_REMOVED lines=144> */
	.type		mrg32k3aM1Seq,@object
	.size		mrg32k3aM1Seq,(mrg32k3aM2 - mrg32k3aM1Seq)
mrg32k3aM1Seq:
        /* <DEDUP_REMOVED lines=144> */
	.type		mrg32k3aM2,@object
	.size		mrg32k3aM2,(mrg32k3aM2Seq - mrg32k3aM2)
mrg32k3aM2:
        /* <DEDUP_REMOVED lines=144> */
	.type		mrg32k3aM2Seq,@object
	.size		mrg32k3aM2Seq,(precalc_xorwow_matrix - mrg32k3aM2Seq)
mrg32k3aM2Seq:
        /* <DEDUP_REMOVED lines=144> */
	.type		precalc_xorwow_matrix,@object
	.size		precalc_xorwow_matrix,(precalc_xorwow_offset_matrix - precalc_xorwow_matrix)
precalc_xorwow_matrix:
        /* <DEDUP_REMOVED lines=6400> */
	.type		precalc_xorwow_offset_matrix,@object
	.size		precalc_xorwow_offset_matrix,(.L_1 - precalc_xorwow_offset_matrix)
precalc_xorwow_offset_matrix:
        /* <DEDUP_REMOVED lines=6400> */
.L_1:


//--------------------- .nv.shared._ZN17fastertransformer20topk_stage2_samplingI6__halfLi256ELi8EEEvPKiPT_PiS6_PbPfS8_iS3_fPKfP17curandStateXORWOWS3_iPKb --------------------------
	.section	.nv.shared._ZN17fastertransformer20topk_stage2_samplingI6__halfLi256ELi8EEEvPKiPT_PiS6_PbPfS8_iS3_fPKfP17curandStateXORWOWS3_iPKb,"aw",@nobits
	.sectionflags	@""
	.align	16
.nv.shared._ZN17fastertransformer20topk_stage2_samplingI6__halfLi256ELi8EEEvPKiPT_PiS6_PbPfS8_iS3_fPKfP17curandStateXORWOWS3_iPKb:
	.zero		1120


//--------------------- .nv.shared.reserved.0     --------------------------
	.section	.nv.shared.reserved.0,"aw",@nobits
	.weak		__nv_reservedSMEM_offset_0_alias
	.size		__nv_reservedSMEM_offset_0_alias, 0, 0
	.other		__nv_reservedSMEM_offset_0_alias,@"STO_CUDA_RESERVED_SHARED STV_DEFAULT"
__nv_reservedSMEM_offset_0_alias:
	.zero		0


//--------------------- .nv.global                --------------------------
	.section	.nv.global,"aw",@nobits
.nv.global:
	.type		_ZN55_INTERNAL_0b8fb774_24_sampling_topk_kernels_cu_0e28dbac6thrust23THRUST_300001_SM_900_NS12placeholders2_5E,@object
	.size		_ZN55_INTERNAL_0b8fb774_24_sampling_topk_kernels_cu_0e28dbac6thrust23THRUST_300001_SM_900_NS12placeholders2_5E,(_ZN55_INTERNAL_0b8fb774_24_sampling_topk_kernels_cu_0e28dbac4cuda3std3__45__cpo6cbeginE - _ZN55_INTERNAL_0b8fb774_24_sampling_topk_kernels_cu_0e28dbac6thrust23THRUST_300001_SM_900_NS12placeholders2_5E)
_ZN55_INTERNAL_0b8fb774_24_sampling_topk_kernels_cu_0e28dbac6thrust23THRUST_300001_SM_900_NS12placeholders2_5E:
	.zero		1
	.type		_ZN55_INTERNAL_0b8fb774_24_sampling_topk_kernels_cu_0e28dbac4cuda3std3__45__cpo6cbeginE,@object
	.size		_ZN55_INTERNAL_0b8fb774_24_sampling_topk_kernels_cu_0e28dbac4cuda3std3__45__cpo6cbeginE,(_ZN55_INTERNAL_0b8fb774_24_sampling_topk_kernels_cu_0e28dbac4cuda3std6ranges3__45__cpo6cbeginE - _ZN55_INTERNAL_0b8fb774_24_sampling_topk_kernels_cu_0e28dbac4cuda3std3__45__cpo6cbeginE)
_ZN55_INTERNAL_0b8fb774_24_sampling_topk_kernels_cu_0e28dbac4cuda3std3__45__cpo6cbeginE:
	.zero		1
	.type		_ZN55_INTERNAL_0b8fb774_24_sampling_topk_kernels_cu_0e28dbac4cuda3std6ranges3__45__cpo6cbeginE,@object
	.size		_ZN55_INTERNAL_0b8fb774_24_sampling_topk_kernels_cu_0e28dbac4cuda3std6ranges3__45__cpo6cbeginE,(_ZN55_INTERNAL_0b8fb774_24_sampling_topk_kernels_cu_0e28dbac4cuda3std3__48in_placeE - _ZN55_INTERNAL_0b8fb774_24_sampling_topk_kernels_cu_0e28dbac4cuda3std6ranges3__45__cpo6cbeginE)
_ZN55_INTERNAL_0b8fb774_24_sampling_topk_kernels_cu_0e28dbac4cuda3std6ranges3__45__cpo6cbeginE:
	.zero		1
	.type		_ZN55_INTERNAL_0b8fb774_24_sampling_topk_kernels_cu_0e28dbac4cuda3std3__48in_placeE,@object
	.size		_ZN55_INTERNAL_0b8fb774_24_sampling_topk_kernels_cu_0e28dbac4cuda3std3__48in_placeE,(_ZN55_INTERNAL_0b8fb774_24_sampling_topk_kernels_cu_0e28dbac4cuda3std6ranges3__45__cpo4sizeE - _ZN55_INTERNAL_0b8fb774_24_sampling_topk_kernels_cu_0e28dbac4cuda3std3__48in_placeE)
_ZN55_INTERNAL_0b8fb774_24_sampling_topk_kernels_cu_0e28dbac4cuda3std3__48in_placeE:
	.zero		1
	.type		_ZN55_INTERNAL_0b8fb774_24_sampling_topk_kernels_cu_0e28dbac4cuda3std6ranges3__45__cpo4sizeE,@object
	.size		_ZN55_INTERNAL_0b8fb774_24_sampling_topk_kernels_cu_0e28dbac4cuda3std6ranges3__45__cpo4sizeE,(_ZN55_INTERNAL_0b8fb774_24_sampling_topk_kernels_cu_0e28dbac6thrust23THRUST_300001_SM_900_NS12placeholders2_9E - _ZN55_INTERNAL_0b8fb774_24_sampling_topk_kernels_cu_0e28dbac4cuda3std6ranges3__45__cpo4sizeE)
_ZN55_INTERNAL_0b8fb774_24_sampling_topk_kernels_cu_0e28dbac4cuda3std6ranges3__45__cpo4sizeE:
	.zero		1
	.type		_ZN55_INTERNAL_0b8fb774_24_sampling_topk_kernels_cu_0e28dbac6thrust23THRUST_300001_SM_900_NS12placeholders2_9E,@object
	.size		_ZN55_INTERNAL_0b8fb774_24_sampling_topk_kernels_cu_0e28dbac6thrust23THRUST_300001_SM_900_NS12placeholders2_9E,(_ZN55_INTERNAL_0b8fb774_24_sampling_topk_kernels_cu_0e28dbac4cuda3std3__45__cpo7crbeginE - _ZN55_INTERNAL_0b8fb774_24_sampling_topk_kernels_cu_0e28dbac6thrust23THRUST_300001_SM_900_NS12placeholders2_9E)
_ZN55_INTERNAL_0b8fb774_24_sampling_topk_kernels_cu_0e28dbac6thrust23THRUST_300001_SM_900_NS12placeholders2_9E:
	.zero		1
	.type		_ZN55_INTERNAL_0b8fb774_24_sampling_topk_kernels_cu_0e28dbac4cuda3std3__45__cpo7crbeginE,@object
	.size		_ZN55_INTERNAL_0b8fb774_24_sampling_topk_kernels_cu_0e28dbac4cuda3std3__45__cpo7crbeginE,(_ZN55_INTERNAL_0b8fb774_24_sampling_topk_kernels_cu_0e28dbac4cuda3std6ranges3__45__cpo4nextE - _ZN55_INTERNAL_0b8fb774_24_sampling_topk_kernels_cu_0e28dbac4cuda3std3__45__cpo7crbeginE)
_ZN55_INTERNAL_0b8fb774_24_sampling_topk_kernels_cu_0e28dbac4cuda3std3__45__cpo7crbeginE:
	.zero		1
	.type		_ZN55_INTERNAL_0b8fb774_24_sampling_topk_kernels_cu_0e28dbac4cuda3std6ranges3__45__cpo4nextE,@object
	.size		_ZN55_INTERNAL_0b8fb774_24_sampling_topk_kernels_cu_0e28dbac4cuda3std6ranges3__45__cpo4nextE,(_ZN55_INTERNAL_0b8fb774_24_sampling_topk_kernels_cu_0e28dbac4cuda3std6ranges3__45__cpo4swapE - _ZN55_INTERNAL_0b8fb774_24_sampling_topk_kernels_cu_0e28dbac4cuda3std6ranges3__45__cpo4nextE)
_ZN55_INTERNAL_0b8fb774_24_sampling_topk_kernels_cu_0e28dbac4cuda3std6ranges3__45__cpo4nextE:
	.zero		1
	.type		_ZN55_INTERNAL_0b8fb774_24_sampling_topk_kernels_cu_0e28dbac4cuda3std6ranges3__45__cpo4swapE,@object
	.size		_ZN55_INTERNAL_0b8fb774_24_sampling_topk_kernels_cu_0e28dbac4cuda3std6ranges3__45__cpo4swapE,(_ZN55_INTERNAL_0b8fb774_24_sampling_topk_kernels_cu_0e28dbac6thrust23THRUST_300001_SM_900_NS12placeholders2_1E - _ZN55_INTERNAL_0b8fb774_24_sampling_topk_kernels_cu_0e28dbac4cuda3std6ranges3__45__cpo4swapE)
_ZN55_INTERNAL_0b8fb774_24_sampling_topk_kernels_cu_0e28dbac4cuda3std6ranges3__45__cpo4swapE:
	.zero		1
	.type		_ZN55_INTERNAL_0b8fb774_24_sampling_topk_kernels_cu_0e28dbac6thrust23THRUST_300001_SM_900_NS12placeholders2_1E,@object
	.size		_ZN55_INTERNAL_0b8fb774_24_sampling_topk_kernels_cu_0e28dbac6thrust23THRUST_300001_SM_900_NS12placeholders2_1E,(_ZN55_INTERNAL_0b8fb774_24_sampling_topk_kernels_cu_0e28dbac6thrust23THRUST_300001_SM_900_NS12placeholders2_3E - _ZN55_INTERNAL_0b8fb774_24_sampling_topk_kernels_cu_0e28dbac6thrust23THRUST_300001_SM_900_NS12placeholders2_1E)
_ZN55_INTERNAL_0b8fb774_24_sampling_topk_kernels_cu_0e28dbac6thrust23THRUST_300001_SM_900_NS12placeholders2_1E:
	.zero		1
	.type		_ZN55_INTERNAL_0b8fb774_24_sampling_topk_kernels_cu_0e28dbac6thrust23THRUST_300001_SM_900_NS12placeholders2_3E,@object
	.size		_ZN55_INTERNAL_0b8fb774_24_sampling_topk_kernels_cu_0e28dbac6thrust23THRUST_300001_SM_900_NS12placeholders2_3E,(_ZN55_INTERNAL_0b8fb774_24_sampling_topk_kernels_cu_0e28dbac4cuda3std3__45__cpo5beginE - _ZN55_INTERNAL_0b8fb774_24_sampling_topk_kernels_cu_0e28dbac6thrust23THRUST_300001_SM_900_NS12placeholders2_3E)
_ZN55_INTERNAL_0b8fb774_24_sampling_topk_kernels_cu_0e28dbac6thrust23THRUST_300001_SM_900_NS12placeholders2_3E:
	.zero		1
	.type		_ZN55_INTERNAL_0b8fb774_24_sampling_topk_kernels_cu_0e28dbac4cuda3std3__45__cpo5beginE,@object
	.size		_ZN55_INTERNAL_0b8fb774_24_sampling_topk_kernels_cu_0e28dbac4cuda3std3__45__cpo5beginE,(_ZN55_INTERNAL_0b8fb774_24_sampling_topk_kernels_cu_0e28dbac4cuda3std6ranges3__45__cpo5beginE - _ZN55_INTERNAL_0b8fb774_24_sampling_topk_kernels_cu_0e28dbac4cuda3std3__45__cpo5beginE)
_ZN55_INTERNAL_0b8fb774_24_sampling_topk_kernels_cu_0e28dbac4cuda3std3__45__cpo5beginE:
	.zero		1
	.type		_ZN55_INTERNAL_0b8fb774_24_sampling_topk_kernels_cu_0e28dbac4cuda3std6ranges3__45__cpo5beginE,@object
	.size		_ZN55_INTERNAL_0b8fb774_24_sampling_topk_kernels_cu_0e28dbac4cuda3std6ranges3__45__cpo5beginE,(_ZN55_INTERNAL_0b8fb774_24_sampling_topk_kernels_cu_0e28dbac4cuda3std3__457_GLOBAL__N__0b8fb774_24_sampling_topk_kernels_cu_0e28dbac6ignoreE - _ZN55_INTERNAL_0b8fb774_24_sampling_topk_kernels_cu_0e28dbac4cuda3std6ranges3__45__cpo5beginE)
_ZN55_INTERNAL_0b8fb774_24_sampling_topk_kernels_cu_0e28dbac4cuda3std6ranges3__45__cpo5beginE:
	.zero		1
	.type		_ZN55_INTERNAL_0b8fb774_24_sampling_topk_kernels_cu_0e28dbac4cuda3std3__457_GLOBAL__N__0b8fb774_24_sampling_topk_kernels_cu_0e28dbac6ignoreE,@object
	.size		_ZN55_INTERNAL_0b8fb774_24_sampling_topk_kernels_cu_0e28dbac4cuda3std3__457_GLOBAL__N__0b8fb774_24_sampling_topk_kernels_cu_0e28dbac6ignoreE,(_ZN55_INTERNAL_0b8fb774_24_sampling_topk_kernels_cu_0e28dbac4cuda3std6ranges3__45__cpo4dataE - _ZN55_INTERNAL_0b8fb774_24_sampling_topk_kernels_cu_0e28dbac4cuda3std3__457_GLOBAL__N__0b8fb774_24_sampling_topk_kernels_cu_0e28dbac6ignoreE)
_ZN55_INTERNAL_0b8fb774_24_sampling_topk_kernels_cu_0e28dbac4cuda3std3__457_GLOBAL__N__0b8fb774_24_sampling_topk_kernels_cu_0e28dbac6ignoreE:
	.zero		1
	.type		_ZN55_INTERNAL_0b8fb774_24_sampling_topk_kernels_cu_0e28dbac4cuda3std6ranges3__45__cpo4dataE,@object
	.size		_ZN55_INTERNAL_0b8fb774_24_sampling_topk_kernels_cu_0e28dbac4cuda3std6ranges3__45__cpo4dataE,(_ZN55_INTERNAL_0b8fb774_24_sampling_topk_kernels_cu_0e28dbac6thrust23THRUST_300001_SM_900_NS12placeholders2_7E - _ZN55_INTERNAL_0b8fb774_24_sampling_topk_kernels_cu_0e28dbac4cuda3std6ranges3__45__cpo4dataE)
_ZN55_INTERNAL_0b8fb774_24_sampling_topk_kernels_cu_0e28dbac4cuda3std6ranges3__45__cpo4dataE:
	.zero		1
	.type		_ZN55_INTERNAL_0b8fb774_24_sampling_topk_kernels_cu_0e28dbac6thrust23THRUST_300001_SM_900_NS12placeholders2_7E,@object
	.size		_ZN55_INTERNAL_0b8fb774_24_sampling_topk_kernels_cu_0e28dbac6thrust23THRUST_300001_SM_900_NS12placeholders2_7E,(_ZN55_INTERNAL_0b8fb774_24_sampling_topk_kernels_cu_0e28dbac4cuda3std3__45__cpo6rbeginE - _ZN55_INTERNAL_0b8fb774_24_sampling_topk_kernels_cu_0e28dbac6thrust23THRUST_300001_SM_900_NS12placeholders2_7E)
_ZN55_INTERNAL_0b8fb774_24_sampling_topk_kernels_cu_0e28dbac6thrust23THRUST_300001_SM_900_NS12placeholders2_7E:
	.zero		1
	.type		_ZN55_INTERNAL_0b8fb774_24_sampling_topk_kernels_cu_0e28dbac4cuda3std3__45__cpo6rbeginE,@object
	.size		_ZN55_INTERNAL_0b8fb774_24_sampling_topk_kernels_cu_0e28dbac4cuda3std3__45__cpo6rbeginE,(_ZN55_INTERNAL_0b8fb774_24_sampling_topk_kernels_cu_0e28dbac4cuda3std6ranges3__45__cpo7advanceE - _ZN55_INTERNAL_0b8fb774_24_sampling_topk_kernels_cu_0e28dbac4cuda3std3__45__cpo6rbeginE)
_ZN55_INTERNAL_0b8fb774_24_sampling_topk_kernels_cu_0e28dbac4cuda3std3__45__cpo6rbeginE:
	.zero		1
	.type		_ZN55_INTERNAL_0b8fb774_24_sampling_topk_kernels_cu_0e28dbac4cuda3std6ranges3__45__cpo7advanceE,@object
	.size		_ZN55_INTERNAL_0b8fb774_24_sampling_topk_kernels_cu_0e28dbac4cuda3std6ranges3__45__cpo7advanceE,(_ZN55_INTERNAL_0b8fb774_24_sampling_topk_kernels_cu_0e28dbac4cuda3std3__47nulloptE - _ZN55_INTERNAL_0b8fb774_24_sampling_topk_kernels_cu_0e28dbac4cuda3std6ranges3__45__cpo7advanceE)
_ZN55_INTERNAL_0b8fb774_24_sampling_topk_kernels_cu_0e28dbac4cuda3std6ranges3__45__cpo7advanceE:
	.zero		1
	.type		_ZN55_INTERNAL_0b8fb774_24_sampling_topk_kernels_cu_0e28dbac4cuda3std3__47nulloptE,@object
	.size		_ZN55_INTERNAL_0b8fb774_24_sampling_topk_kernels_cu_0e28dbac4cuda3std3__47nulloptE,(_ZN55_INTERNAL_0b8fb774_24_sampling_topk_kernels_cu_0e28dbac4cuda3std6ranges3__45__cpo8distanceE - _ZN55_INTERNAL_0b8fb774_24_sampling_topk_kernels_cu_0e28dbac4cuda3std3__47nulloptE)
_ZN55_INTERNAL_0b8fb774_24_sampling_topk_kernels_cu_0e28dbac4cuda3std3__47nulloptE:
	.zero		1
	.type		_ZN55_INTERNAL_0b8fb774_24_sampling_topk_kernels_cu_0e28dbac4cuda3std6ranges3__45__cpo8distanceE,@object
	.size		_ZN55_INTERNAL_0b8fb774_24_sampling_topk_kernels_cu_0e28dbac4cuda3std6ranges3__45__cpo8distanceE,(_ZN55_INTERNAL_0b8fb774_24_sampling_topk_kernels_cu_0e28dbac6thrust23THRUST_300001_SM_900_NS12placeholders2_6E - _ZN55_INTERNAL_0b8fb774_24_sampling_topk_kernels_cu_0e28dbac4cuda3std6ranges3__45__cpo8distanceE)
_ZN55_INTERNAL_0b8fb774_24_sampling_topk_kernels_cu_0e28dbac4cuda3std6ranges3__45__cpo8distanceE:
	.zero		1
	.type		_ZN55_INTERNAL_0b8fb774_24_sampling_topk_kernels_cu_0e28dbac6thrust23THRUST_300001_SM_900_NS12placeholders2_6E,@object
	.size		_ZN55_INTERNAL_0b8fb774_24_sampling_topk_kernels_cu_0e28dbac6thrust23THRUST_300001_SM_900_NS12placeholders2_6E,(_ZN55_INTERNAL_0b8fb774_24_sampling_topk_kernels_cu_0e28dbac4cuda3std3__45__cpo4cendE - _ZN55_INTERNAL_0b8fb774_24_sampling_topk_kernels_cu_0e28dbac6thrust23THRUST_300001_SM_900_NS12placeholders2_6E)
_ZN55_INTERNAL_0b8fb774_24_sampling_topk_kernels_cu_0e28dbac6thrust23THRUST_300001_SM_900_NS12placeholders2_6E:
	.zero		1
	.type		_ZN55_INTERNAL_0b8fb774_24_sampling_topk_kernels_cu_0e28dbac4cuda3std3__45__cpo4cendE,@object
	.size		_ZN55_INTERNAL_0b8fb774_24_sampling_topk_kernels_cu_0e28dbac4cuda3std3__45__cpo4cendE,(_ZN55_INTERNAL_0b8fb774_24_sampling_topk_kernels_cu_0e28dbac4cuda3std6ranges3__45__cpo4cendE - _ZN55_INTERNAL_0b8fb774_24_sampling_topk_kernels_cu_0e28dbac4cuda3std3__45__cpo4cendE)
_ZN55_INTERNAL_0b8fb774_24_sampling_topk_kernels_cu_0e28dbac4cuda3std3__45__cpo4cendE:
	.zero		1
	.type		_ZN55_INTERNAL_0b8fb774_24_sampling_topk_kernels_cu_0e28dbac4cuda3std6ranges3__45__cpo4cendE,@object
	.size		_ZN55_INTERNAL_0b8fb774_24_sampling_topk_kernels_cu_0e28dbac4cuda3std6ranges3__45__cpo4cendE,(_ZN55_INTERNAL_0b8fb774_24_sampling_topk_kernels_cu_0e28dbac4cuda3std3__420unreachable_sentinelE - _ZN55_INTERNAL_0b8fb774_24_sampling_topk_kernels_cu_0e28dbac4cuda3std6ranges3__45__cpo4cendE)
_ZN55_INTERNAL_0b8fb774_24_sampling_topk_kernels_cu_0e28dbac4cuda3std6ranges3__45__cpo4cendE:
	.zero		1
	.type		_ZN55_INTERNAL_0b8fb774_24_sampling_topk_kernels_cu_0e28dbac4cuda3std3__420unreachable_sentinelE,@object
	.size		_ZN55_INTERNAL_0b8fb774_24_sampling_topk_kernels_cu_0e28dbac4cuda3std3__420unreachable_sentinelE,(_ZN55_INTERNAL_0b8fb774_24_sampling_topk_kernels_cu_0e28dbac4cuda3std6ranges3__45__cpo5ssizeE - _ZN55_INTERNAL_0b8fb774_24_sampling_topk_kernels_cu_0e28dbac4cuda3std3__420unreachable_sentinelE)
_ZN55_INTERNAL_0b8fb774_24_sampling_topk_kernels_cu_0e28dbac4cuda3std3__420unreachable_sentinelE:
	.zero		1
	.type		_ZN55_INTERNAL_0b8fb774_24_sampling_topk_kernels_cu_0e28dbac4cuda3std6ranges3__45__cpo5ssizeE,@object
	.size		_ZN55_INTERNAL_0b8fb774_24_sampling_topk_kernels_cu_0e28dbac4cuda3std6ranges3__45__cpo5ssizeE,(_ZN55_INTERNAL_0b8fb774_24_sampling_topk_kernels_cu_0e28dbac6thrust23THRUST_300001_SM_900_NS12placeholders3_10E - _ZN55_INTERNAL_0b8fb774_24_sampling_topk_kernels_cu_0e28dbac4cuda3std6ranges3__45__cpo5ssizeE)
_ZN55_INTERNAL_0b8fb774_24_sampling_topk_kernels_cu_0e28dbac4cuda3std6ranges3__45__cpo5ssizeE:
	.zero		1
	.type		_ZN55_INTERNAL_0b8fb774_24_sampling_topk_kernels_cu_0e28dbac6thrust23THRUST_300001_SM_900_NS12placeholders3_10E,@object
	.size		_ZN55_INTERNAL_0b8fb774_24_sampling_topk_kernels_cu_0e28dbac6thrust23THRUST_300001_SM_900_NS12placeholders3_10E,(_ZN55_INTERNAL_0b8fb774_24_sampling_topk_kernels_cu_0e28dbac4cuda3std3__45__cpo5crendE - _ZN55_INTERNAL_0b8fb774_24_sampling_topk_kernels_cu_0e28dbac6thrust23THRUST_300001_SM_900_NS12placeholders3_10E)
_ZN55_INTERNAL_0b8fb774_24_sampling_topk_kernels_cu_0e28dbac6thrust23THRUST_300001_SM_900_NS12placeholders3_10E:
	.zero		1
	.type		_ZN55_INTERNAL_0b8fb774_24_sampling_topk_kernels_cu_0e28dbac4cuda3std3__45__cpo5crendE,@object
	.size		_ZN55_INTERNAL_0b8fb774_24_sampling_topk_kernels_cu_0e28dbac4cuda3std3__45__cpo5crendE,(_ZN55_INTERNAL_0b8fb774_24_sampling_topk_kernels_cu_0e28dbac4cuda3std6ranges3__45__cpo4prevE - _ZN55_INTERNAL_0b8fb774_24_sampling_topk_kernels_cu_0e28dbac4cuda3std3__45__cpo5crendE)
_ZN55_INTERNAL_0b8fb774_24_sampling_topk_kernels_cu_0e28dbac4cuda3std3__45__cpo5crendE:
	.zero		1
	.type		_ZN55_INTERNAL_0b8fb774_24_sampling_topk_kernels_cu_0e28dbac4cuda3std6ranges3__45__cpo4prevE,@object
	.size		_ZN55_INTERNAL_0b8fb774_24_sampling_topk_kernels_cu_0e28dbac4cuda3std6ranges3__45__cpo4prevE,(_ZN55_INTERNAL_0b8fb774_24_sampling_topk_kernels_cu_0e28dbac4cuda3std6ranges3__45__cpo9iter_moveE - _ZN55_INTERNAL_0b8fb774_24_sampling_topk_kernels_cu_0e28dbac4cuda3std6ranges3__45__cpo4prevE)
_ZN55_INTERNAL_0b8fb774_24_sampling_topk_kernels_cu_0e28dbac4cuda3std6ranges3__45__cpo4prevE:
	.zero		1
	.type		_ZN55_INTERNAL_0b8fb774_24_sampling_topk_kernels_cu_0e28dbac4cuda3std6ranges3__45__cpo9iter_moveE,@object
	.size		_ZN55_INTERNAL_0b8fb774_24_sampling_topk_kernels_cu_0e28dbac4cuda3std6ranges3__45__cpo9iter_moveE,(_ZN55_INTERNAL_0b8fb774_24_sampling_topk_kernels_cu_0e28dbac6thrust23THRUST_300001_SM_900_NS12placeholders2_2E - _ZN55_INTERNAL_0b8fb774_24_sampling_topk_kernels_cu_0e28dbac4cuda3std6ranges3__45__cpo9iter_moveE)
_ZN55_INTERNAL_0b8fb774_24_sampling_topk_kernels_cu_0e28dbac4cuda3std6ranges3__45__cpo9iter_moveE:
	.zero		1
	.type		_ZN55_INTERNAL_0b8fb774_24_sampling_topk_kernels_cu_0e28dbac6thrust23THRUST_300001_SM_900_NS12placeholders2_2E,@object
	.size		_ZN55_INTERNAL_0b8fb774_24_sampling_topk_kernels_cu_0e28dbac6thrust23THRUST_300001_SM_900_NS12placeholders2_2E,(_ZN55_INTERNAL_0b8fb774_24_sampling_topk_kernels_cu_0e28dbac6thrust23THRUST_300001_SM_900_NS12placeholders2_4E - _ZN55_INTERNAL_0b8fb774_24_sampling_topk_kernels_cu_0e28dbac6thrust23THRUST_300001_SM_900_NS12placeholders2_2E)
_ZN55_INTERNAL_0b8fb774_24_sampling_topk_kernels_cu_0e28dbac6thrust23THRUST_300001_SM_900_NS12placeholders2_2E:
	.zero		1
	.type		_ZN55_INTERNAL_0b8fb774_24_sampling_topk_kernels_cu_0e28dbac6thrust23THRUST_300001_SM_900_NS12placeholders2_4E,@object
	.size		_ZN55_INTERNAL_0b8fb774_24_sampling_topk_kernels_cu_0e28dbac6thrust23THRUST_300001_SM_900_NS12placeholders2_4E,(_ZN55_INTERNAL_0b8fb774_24_sampling_topk_kernels_cu_0e28dbac4cuda3std3__45__cpo3endE - _ZN55_INTERNAL_0b8fb774_24_sampling_topk_kernels_cu_0e28dbac6thrust23THRUST_300001_SM_900_NS12placeholders2_4E)
_ZN55_INTERNAL_0b8fb774_24_sampling_topk_kernels_cu_0e28dbac6thrust23THRUST_300001_SM_900_NS12placeholders2_4E:
	.zero		1
	.type		_ZN55_INTERNAL_0b8fb774_24_sampling_topk_kernels_cu_0e28dbac4cuda3std3__45__cpo3endE,@object
	.size		_ZN55_INTERNAL_0b8fb774_24_sampling_topk_kernels_cu_0e28dbac4cuda3std3__45__cpo3endE,(_ZN55_INTERNAL_0b8fb774_24_sampling_topk_kernels_cu_0e28dbac4cuda3std6ranges3__45__cpo3endE - _ZN55_INTERNAL_0b8fb774_24_sampling_topk_kernels_cu_0e28dbac4cuda3std3__45__cpo3endE)
_ZN55_INTERNAL_0b8fb774_24_sampling_topk_kernels_cu_0e28dbac4cuda3std3__45__cpo3endE:
	.zero		1
	.type		_ZN55_INTERNAL_0b8fb774_24_sampling_topk_kernels_cu_0e28dbac4cuda3std6ranges3__45__cpo3endE,@object
	.size		_ZN55_INTERNAL_0b8fb774_24_sampling_topk_kernels_cu_0e28dbac4cuda3std6ranges3__45__cpo3endE,(_ZN55_INTERNAL_0b8fb774_24_sampling_topk_kernels_cu_0e28dbac4cuda3std3__419piecewise_constructE - _ZN55_INTERNAL_0b8fb774_24_sampling_topk_kernels_cu_0e28dbac4cuda3std6ranges3__45__cpo3endE)
_ZN55_INTERNAL_0b8fb774_24_sampling_topk_kernels_cu_0e28dbac4cuda3std6ranges3__45__cpo3endE:
	.zero		1
	.type		_ZN55_INTERNAL_0b8fb774_24_sampling_topk_kernels_cu_0e28dbac4cuda3std3__419piecewise_constructE,@object
	.size		_ZN55_INTERNAL_0b8fb774_24_sampling_topk_kernels_cu_0e28dbac4cuda3std3__419piecewise_constructE,(_ZN55_INTERNAL_0b8fb774_24_sampling_topk_kernels_cu_0e28dbac4cuda3std6ranges3__45__cpo5cdataE - _ZN55_INTERNAL_0b8fb774_24_sampling_topk_kernels_cu_0e28dbac4cuda3std3__419piecewise_constructE)
_ZN55_INTERNAL_0b8fb774_24_sampling_topk_kernels_cu_0e28dbac4cuda3std3__419piecewise_constructE:
	.zero		1
	.type		_ZN55_INTERNAL_0b8fb774_24_sampling_topk_kernels_cu_0e28dbac4cuda3std6ranges3__45__cpo5cdataE,@object
	.size		_ZN55_INTERNAL_0b8fb774_24_sampling_topk_kernels_cu_0e28dbac4cuda3std6ranges3__45__cpo5cdataE,(_ZN55_INTERNAL_0b8fb774_24_sampling_topk_kernels_cu_0e28dbac6thrust23THRUST_300001_SM_900_NS12placeholders2_8E - _ZN55_INTERNAL_0b8fb774_24_sampling_topk_kernels_cu_0e28dbac4cuda3std6ranges3__45__cpo5cdataE)
_ZN55_INTERNAL_0b8fb774_24_sampling_topk_kernels_cu_0e28dbac4cuda3std6ranges3__45__cpo5cdataE:
	.zero		1
	.type		_ZN55_INTERNAL_0b8fb774_24_sampling_topk_kernels_cu_0e28dbac6thrust23THRUST_300001_SM_900_NS12placeholders2_8E,@object
	.size		_ZN55_INTERNAL_0b8fb774_24_sampling_topk_kernels_cu_0e28dbac6thrust23THRUST_300001_SM_900_NS12placeholders2_8E,(_ZN55_INTERNAL_0b8fb774_24_sampling_topk_kernels_cu_0e28dbac4cuda3std3__45__cpo4rendE - _ZN55_INTERNAL_0b8fb774_24_sampling_topk_kernels_cu_0e28dbac6thrust23THRUST_300001_SM_900_NS12placeholders2_8E)
_ZN55_INTERNAL_0b8fb774_24_sampling_topk_kernels_cu_0e28dbac6thrust23THRUST_300001_SM_900_NS12placeholders2_8E:
	.zero		1
	.type		_ZN55_INTERNAL_0b8fb774_24_sampling_topk_kernels_cu_0e28dbac4cuda3std3__45__cpo4rendE,@object
	.size		_ZN55_INTERNAL_0b8fb774_24_sampling_topk_kernels_cu_0e28dbac4cuda3std3__45__cpo4rendE,(_ZN55_INTERNAL_0b8fb774_24_sampling_topk_kernels_cu_0e28dbac4cuda3std6ranges3__45__cpo9iter_swapE - _ZN55_INTERNAL_0b8fb774_24_sampling_topk_kernels_cu_0e28dbac4cuda3std3__45__cpo4rendE)
_ZN55_INTERNAL_0b8fb774_24_sampling_topk_kernels_cu_0e28dbac4cuda3std3__45__cpo4rendE:
	.zero		1
	.type		_ZN55_INTERNAL_0b8fb774_24_sampling_topk_kernels_cu_0e28dbac4cuda3std6ranges3__45__cpo9iter_swapE,@object
	.size		_ZN55_INTERNAL_0b8fb774_24_sampling_topk_kernels_cu_0e28dbac4cuda3std6ranges3__45__cpo9iter_swapE,(_ZN55_INTERNAL_0b8fb774_24_sampling_topk_kernels_cu_0e28dbac4cuda3std3__48unexpectE - _ZN55_INTERNAL_0b8fb774_24_sampling_topk_kernels_cu_0e28dbac4cuda3std6ranges3__45__cpo9iter_swapE)
_ZN55_INTERNAL_0b8fb774_24_sampling_topk_kernels_cu_0e28dbac4cuda3std6ranges3__45__cpo9iter_swapE:
	.zero		1
	.type		_ZN55_INTERNAL_0b8fb774_24_sampling_topk_kernels_cu_0e28dbac4cuda3std3__48unexpectE,@object
	.size		_ZN55_INTERNAL_0b8fb774_24_sampling_topk_kernels_cu_0e28dbac4cuda3std3__48unexpectE,(_ZN55_INTERNAL_0b8fb774_24_sampling_topk_kernels_cu_0e28dbac6thrust23THRUST_300001_SM_900_NS6system6detail10sequential3seqE - _ZN55_INTERNAL_0b8fb774_24_sampling_topk_kernels_cu_0e28dbac4cuda3std3__48unexpectE)
_ZN55_INTERNAL_0b8fb774_24_sampling_topk_kernels_cu_0e28dbac4cuda3std3__48unexpectE:
	.zero		1
	.type		_ZN55_INTERNAL_0b8fb774_24_sampling_topk_kernels_cu_0e28dbac6thrust23THRUST_300001_SM_900_NS6system6detail10sequential3seqE,@object
	.size		_ZN55_INTERNAL_0b8fb774_24_sampling_topk_kernels_cu_0e28dbac6thrust23THRUST_300001_SM_900_NS6system6detail10sequential3seqE,(.L_38 - _ZN55_INTERNAL_0b8fb774_24_sampling_topk_kernels_cu_0e28dbac6thrust23THRUST_300001_SM_900_NS6system6detail10sequential3seqE)
_ZN55_INTERNAL_0b8fb774_24_sampling_topk_kernels_cu_0e28dbac6thrust23THRUST_300001_SM_900_NS6system6detail10sequential3seqE:
	.zero		1
.L_38:


//--------------------- .nv.shared._ZN17fastertransformer11topk_stage1I6__halfLi256ELi8EEEvPKT_PS2_PiS5_PKbiPKiiSA_S8_ --------------------------
	.section	.nv.shared._ZN17fastertransformer11topk_stage1I6__halfLi256ELi8EEEvPKT_PS2_PiS5_PKbiPKiiSA_S8_,"aw",@nobits
	.sectionflags	@""
	.align	16
.nv.shared._ZN17fastertransformer11topk_stage1I6__halfLi256ELi8EEEvPKT_PS2_PiS5_PKbiPKiiSA_S8_:
	.zero		1104


//--------------------- .nv.shared._ZN17fastertransformer20topk_stage2_samplingI6__halfLi128ELi8EEEvPKiPT_PiS6_PbPfS8_iS3_fPKfP17curandStateXORWOWS3_iPKb --------------------------
	.section	.nv.shared._ZN17fastertransformer20topk_stage2_samplingI6__halfLi128ELi8EEEvPKiPT_PiS6_PbPfS8_iS3_fPKfP17curandStateXORWOWS3_iPKb,"aw",@nobits
	.sectionflags	@""
	.align	16
.nv.shared._ZN17fastertransformer20topk_stage2_samplingI6__halfLi128ELi8EEEvPKiPT_PiS6_PbPfS8_iS3_fPKfP17curandStateXORWOWS3_iPKb:
	.zero		1088


//--------------------- .nv.shared._ZN17fastertransformer11topk_stage1I6__halfLi128ELi8EEEvPKT_PS2_PiS5_PKbiPKiiSA_S8_ --------------------------
	.section	.nv.shared._ZN17fastertransformer11topk_stage1I6__halfLi128ELi8EEEvPKT_PS2_PiS5_PKbiPKiiSA_S8_,"aw",@nobits
	.sectionflags	@""
	.align	16
.nv.shared._ZN17fastertransformer11topk_stage1I6__halfLi128ELi8EEEvPKT_PS2_PiS5_PKbiPKiiSA_S8_:
	.zero		1072


//--------------------- .nv.shared._ZN17fastertransformer20topk_stage2_samplingIfLi256ELi8EEEvPKiPT_PiS5_PbPfS7_iS2_fPKfP17curandStateXORWOWS2_iPKb --------------------------
	.section	.nv.shared._ZN17fastertransformer20topk_stage2_samplingIfLi256ELi8EEEvPKiPT_PiS5_PbPfS7_iS2_fPKfP17curandStateXORWOWS2_iPKb,"aw",@nobits
	.sectionflags	@""
	.align	16
.nv.shared._ZN17fastertransformer20topk_stage2_samplingIfLi256ELi8EEEvPKiPT_PiS5_PbPfS7_iS2_fPKfP17curandStateXORWOWS2_iPKb:
	.zero		1120


//--------------------- .nv.shared._ZN17fastertransformer11topk_stage1IfLi256ELi8EEEvPKT_PS1_PiS4_PKbiPKiiS9_S7_ --------------------------
	.section	.nv.shared._ZN17fastertransformer11topk_stage1IfLi256ELi8EEEvPKT_PS1_PiS4_PKbiPKiiS9_S7_,"aw",@nobits
	.sectionflags	@""
	.align	16
.nv.shared._ZN17fastertransformer11topk_stage1IfLi256ELi8EEEvPKT_PS1_PiS4_PKbiPKiiS9_S7_:
	.zero		1104


//--------------------- .nv.shared._ZN17fastertransformer20topk_stage2_samplingIfLi128ELi8EEEvPKiPT_PiS5_PbPfS7_iS2_fPKfP17curandStateXORWOWS2_iPKb --------------------------
	.section	.nv.shared._ZN17fastertransformer20topk_stage2_samplingIfLi128ELi8EEEvPKiPT_PiS5_PbPfS7_iS2_fPKfP17curandStateXORWOWS2_iPKb,"aw",@nobits
	.sectionflags	@""
	.align	16
.nv.shared._ZN17fastertransformer20topk_stage2_samplingIfLi128ELi8EEEvPKiPT_PiS5_PbPfS7_iS2_fPKfP17curandStateXORWOWS2_iPKb:
	.zero		1088


//--------------------- .nv.shared._ZN17fastertransformer11topk_stage1IfLi128ELi8EEEvPKT_PS1_PiS4_PKbiPKiiS9_S7_ --------------------------
	.section	.nv.shared._ZN17fastertransformer11topk_stage1IfLi128ELi8EEEvPKT_PS1_PiS4_PKbiPKiiS9_S7_,"aw",@nobits
	.sectionflags	@""
	.align	16
.nv.shared._ZN17fastertransformer11topk_stage1IfLi128ELi8EEEvPKT_PS1_PiS4_PKbiPKiiS9_S7_:
	.zero		1072


//--------------------- .nv.shared._ZN17fastertransformer14addBiasEndMaskI6__halfEEvPT_PKS2_PKiPKbii --------------------------
	.section	.nv.shared._ZN17fastertransformer14addBiasEndMaskI6__halfEEvPT_PKS2_PKiPKbii,"aw",@nobits
	.sectionflags	@""
	.align	16
	.zero		1024


//--------------------- .nv.shared._ZN17fastertransformer14addBiasEndMaskIfEEvPT_PKS1_PKiPKbii --------------------------
	.section	.nv.shared._ZN17fastertransformer14addBiasEndMaskIfEEvPT_PKS1_PKiPKbii,"aw",@nobits
	.sectionflags	@""
	.align	16
	.zero		1024


//--------------------- .nv.shared._ZN17fastertransformer21curandBatchInitializeEP17curandStateXORWOWiPKy --------------------------
	.section	.nv.shared._ZN17fastertransformer21curandBatchInitializeEP17curandStateXORWOWiPKy,"aw",@nobits
	.sectionflags	@""
	.align	16
	.zero		1024


//--------------------- .nv.shared._ZN17fastertransformer16curandInitializeEP17curandStateXORWOWiy --------------------------
	.section	.nv.shared._ZN17fastertransformer16curandInitializeEP17curandStateXORWOWiy,"aw",@nobits
	.sectionflags	@""
	.align	16
	.zero		1024


//--------------------- .nv.shared._ZN3cub17CUB_300001_SM_9006detail11EmptyKernelIvEEvv --------------------------
	.section	.nv.shared._ZN3cub17CUB_300001_SM_9006detail11EmptyKernelIvEEvv,"aw",@nobits
	.sectionflags	@""
	.align	16
	.zero		1024


//--------------------- .nv.constant0._ZN17fastertransformer20topk_stage2_samplingI6__halfLi256ELi8EEEvPKiPT_PiS6_PbPfS8_iS3_fPKfP17curandStateXORWOWS3_iPKb --------------------------
	.section	.nv.constant0._ZN17fastertransformer20topk_stage2_samplingI6__halfLi256ELi8EEEvPKiPT_PiS6_PbPfS8_iS3_fPKfP17curandStateXORWOWS3_iPKb,"a",@progbits
	.sectionflags	@""
	.align	4
.nv.constant0._ZN17fastertransformer20topk_stage2_samplingI6__halfLi256ELi8EEEvPKiPT_PiS6_PbPfS8_iS3_fPKfP17curandStateXORWOWS3_iPKb:
	.zero		648


//--------------------- .nv.constant0._ZN17fastertransformer11topk_stage1I6__halfLi256ELi8EEEvPKT_PS2_PiS5_PKbiPKiiSA_S8_ --------------------------
	.section	.nv.constant0._ZN17fastertransformer11topk_stage1I6__halfLi256ELi8EEEvPKT_PS2_PiS5_PKbiPKiiSA_S8_,"a",@progbits
	.sectionflags	@""
	.align	4
.nv.constant0._ZN17fastertransformer11topk_stage1I6__halfLi256ELi8EEEvPKT_PS2_PiS5_PKbiPKiiSA_S8_:
	.zero		608


//--------------------- .nv.constant0._ZN17fastertransformer20topk_stage2_samplingI6__halfLi128ELi8EEEvPKiPT_PiS6_PbPfS8_iS3_fPKfP17curandStateXORWOWS3_iPKb --------------------------
	.section	.nv.constant0._ZN17fastertransformer20topk_stage2_samplingI6__halfLi128ELi8EEEvPKiPT_PiS6_PbPfS8_iS3_fPKfP17curandStateXORWOWS3_iPKb,"a",@progbits
	.sectionflags	@""
	.align	4
.nv.constant0._ZN17fastertransformer20topk_stage2_samplingI6__halfLi128ELi8EEEvPKiPT_PiS6_PbPfS8_iS3_fPKfP17curandStateXORWOWS3_iPKb:
	.zero		648


//--------------------- .nv.constant0._ZN17fastertransformer11topk_stage1I6__halfLi128ELi8EEEvPKT_PS2_PiS5_PKbiPKiiSA_S8_ --------------------------
	.section	.nv.constant0._ZN17fastertransformer11topk_stage1I6__halfLi128ELi8EEEvPKT_PS2_PiS5_PKbiPKiiSA_S8_,"a",@progbits
	.sectionflags	@""
	.align	4
.nv.constant0._ZN17fastertransformer11topk_stage1I6__halfLi128ELi8EEEvPKT_PS2_PiS5_PKbiPKiiSA_S8_:
	.zero		608


//--------------------- .nv.constant0._ZN17fastertransformer20topk_stage2_samplingIfLi256ELi8EEEvPKiPT_PiS5_PbPfS7_iS2_fPKfP17curandStateXORWOWS2_iPKb --------------------------
	.section	.nv.constant0._ZN17fastertransformer20topk_stage2_samplingIfLi256ELi8EEEvPKiPT_PiS5_PbPfS7_iS2_fPKfP17curandStateXORWOWS2_iPKb,"a",@progbits
	.sectionflags	@""
	.align	4
.nv.constant0._ZN17fastertransformer20topk_stage2_samplingIfLi256ELi8EEEvPKiPT_PiS5_PbPfS7_iS2_fPKfP17curandStateXORWOWS2_iPKb:
	.zero		648


//--------------------- .nv.constant0._ZN17fastertransformer11topk_stage1IfLi256ELi8EEEvPKT_PS1_PiS4_PKbiPKiiS9_S7_ --------------------------
	.section	.nv.constant0._ZN17fastertransformer11topk_stage1IfLi256ELi8EEEvPKT_PS1_PiS4_PKbiPKiiS9_S7_,"a",@progbits
	.sectionflags	@""
	.align	4
.nv.constant0._ZN17fastertransformer11topk_stage1IfLi256ELi8EEEvPKT_PS1_PiS4_PKbiPKiiS9_S7_:
	.zero		608


//--------------------- .nv.constant0._ZN17fastertransformer20topk_stage2_samplingIfLi128ELi8EEEvPKiPT_PiS5_PbPfS7_iS2_fPKfP17curandStateXORWOWS2_iPKb --------------------------
	.section	.nv.constant0._ZN17fastertransformer20topk_stage2_samplingIfLi128ELi8EEEvPKiPT_PiS5_PbPfS7_iS2_fPKfP17curandStateXORWOWS2_iPKb,"a",@progbits
	.sectionflags	@""
	.align	4
.nv.constant0._ZN17fastertransformer20topk_stage2_samplingIfLi128ELi8EEEvPKiPT_PiS5_PbPfS7_iS2_fPKfP17curandStateXORWOWS2_iPKb:
	.zero		648


//--------------------- .nv.constant0._ZN17fastertransformer11topk_stage1IfLi128ELi8EEEvPKT_PS1_PiS4_PKbiPKiiS9_S7_ --------------------------
	.section	.nv.constant0._ZN17fastertransformer11topk_stage1IfLi128ELi8EEEvPKT_PS1_PiS4_PKbiPKiiS9_S7_,"a",@progbits
	.sectionflags	@""
	.align	4
.nv.constant0._ZN17fastertransformer11topk_stage1IfLi128ELi8EEEvPKT_PS1_PiS4_PKbiPKiiS9_S7_:
	.zero		608


//--------------------- .nv.constant0._ZN17fastertransformer14addBiasEndMaskI6__halfEEvPT_PKS2_PKiPKbii --------------------------
	.section	.nv.constant0._ZN17fastertransformer14addBiasEndMaskI6__halfEEvPT_PKS2_PKiPKbii,"a",@progbits
	.sectionflags	@""
	.align	4
.nv.constant0._ZN17fastertransformer14addBiasEndMaskI6__halfEEvPT_PKS2_PKiPKbii:
	.zero		568


//--------------------- .nv.constant0._ZN17fastertransformer14addBiasEndMaskIfEEvPT_PKS1_PKiPKbii --------------------------
	.section	.nv.constant0._ZN17fastertransformer14addBiasEndMaskIfEEvPT_PKS1_PKiPKbii,"a",@progbits
	.sectionflags	@""
	.align	4
.nv.constant0._ZN17fastertransformer14addBiasEndMaskIfEEvPT_PKS1_PKiPKbii:
	.zero		568


//--------------------- .nv.constant0._ZN17fastertransformer21curandBatchInitializeEP17curandStateXORWOWiPKy --------------------------
	.section	.nv.constant0._ZN17fastertransformer21curandBatchInitializeEP17curandStateXORWOWiPKy,"a",@progbits
	.sectionflags	@""
	.align	4
.nv.constant0._ZN17fastertransformer21curandBatchInitializeEP17curandStateXORWOWiPKy:
	.zero		552


//--------------------- .nv.constant0._ZN17fastertransformer16curandInitializeEP17curandStateXORWOWiy --------------------------
	.section	.nv.constant0._ZN17fastertransformer16curandInitializeEP17curandStateXORWOWiy,"a",@progbits
	.sectionflags	@""
	.align	4
.nv.constant0._ZN17fastertransformer16curandInitializeEP17curandStateXORWOWiy:
	.zero		552


//--------------------- .nv.constant0._ZN3cub17CUB_300001_SM_9006detail11EmptyKernelIvEEvv --------------------------
	.section	.nv.constant0._ZN3cub17CUB_300001_SM_9006detail11EmptyKernelIvEEvv,"a",@progbits
	.sectionflags	@""
	.align	4
.nv.constant0._ZN3cub17CUB_300001_SM_9006detail11EmptyKernelIvEEvv:
	.zero		528


//--------------------- SYMBOLS --------------------------

	.type		.nv.reservedSmem.offset0,@object
	.size		.nv.reservedSmem.offset0,0x4
